//
// Generated by NVIDIA NVVM Compiler
//
// Compiler Build ID: CL-36424714
// Cuda compilation tools, release 13.0, V13.0.88
// Based on NVVM 20.0.0
//

.version 9.0
.target sm_100
.address_size 64

	// .globl	_Z15sgemm_128x128x8iiiPKfS0_Pf
// _ZZ15sgemm_128x128x8iiiPKfS0_PfE4smem has been demoted
// _ZZ5sgemmILi32EEviiiPfS0_S0_E6ashare has been demoted
// _ZZ5sgemmILi32EEviiiPfS0_S0_E6bshare has been demoted

.visible .entry _Z15sgemm_128x128x8iiiPKfS0_Pf(
	.param .u32 _Z15sgemm_128x128x8iiiPKfS0_Pf_param_0,
	.param .u32 _Z15sgemm_128x128x8iiiPKfS0_Pf_param_1,
	.param .u32 _Z15sgemm_128x128x8iiiPKfS0_Pf_param_2,
	.param .u64 .ptr .align 1 _Z15sgemm_128x128x8iiiPKfS0_Pf_param_3,
	.param .u64 .ptr .align 1 _Z15sgemm_128x128x8iiiPKfS0_Pf_param_4,
	.param .u64 .ptr .align 1 _Z15sgemm_128x128x8iiiPKfS0_Pf_param_5
)
.maxntid 256
.minnctapersm 2
{
	.reg .pred 	%p<4>;
	.reg .b16 	%rs<3>;
	.reg .b32 	%r<63>;
	.reg .b32 	%f<475>;
	.reg .b64 	%rd<26>;
	// demoted variable
	.shared .align 16384 .b8 _ZZ15sgemm_128x128x8iiiPKfS0_PfE4smem[24576];
	ld.param.u32 	%r21, [_Z15sgemm_128x128x8iiiPKfS0_Pf_param_1];
	ld.param.u32 	%r22, [_Z15sgemm_128x128x8iiiPKfS0_Pf_param_2];
	ld.param.u64 	%rd3, [_Z15sgemm_128x128x8iiiPKfS0_Pf_param_3];
	ld.param.u64 	%rd4, [_Z15sgemm_128x128x8iiiPKfS0_Pf_param_4];
	ld.param.u64 	%rd5, [_Z15sgemm_128x128x8iiiPKfS0_Pf_param_5];
	mov.u32 	%r23, %ctaid.y;
	shl.b32 	%r1, %r23, 7;
	mov.u32 	%r2, %tid.x;
	mov.u32 	%r24, %ctaid.x;
	shl.b32 	%r3, %r24, 7;
	setp.lt.s32 	%p1, %r22, 1;
	mov.f32 	%f347, 0f00000000;
	mov.f32 	%f348, %f347;
	mov.f32 	%f349, %f347;
	mov.f32 	%f350, %f347;
	mov.f32 	%f351, %f347;
	mov.f32 	%f352, %f347;
	mov.f32 	%f353, %f347;
	mov.f32 	%f354, %f347;
	mov.f32 	%f355, %f347;
	mov.f32 	%f356, %f347;
	mov.f32 	%f357, %f347;
	mov.f32 	%f358, %f347;
	mov.f32 	%f359, %f347;
	mov.f32 	%f360, %f347;
	mov.f32 	%f361, %f347;
	mov.f32 	%f362, %f347;
	mov.f32 	%f363, %f347;
	mov.f32 	%f364, %f347;
	mov.f32 	%f365, %f347;
	mov.f32 	%f366, %f347;
	mov.f32 	%f367, %f347;
	mov.f32 	%f368, %f347;
	mov.f32 	%f369, %f347;
	mov.f32 	%f370, %f347;
	mov.f32 	%f371, %f347;
	mov.f32 	%f372, %f347;
	mov.f32 	%f373, %f347;
	mov.f32 	%f374, %f347;
	mov.f32 	%f375, %f347;
	mov.f32 	%f376, %f347;
	mov.f32 	%f377, %f347;
	mov.f32 	%f378, %f347;
	mov.f32 	%f379, %f347;
	mov.f32 	%f380, %f347;
	mov.f32 	%f381, %f347;
	mov.f32 	%f382, %f347;
	mov.f32 	%f383, %f347;
	mov.f32 	%f384, %f347;
	mov.f32 	%f385, %f347;
	mov.f32 	%f386, %f347;
	mov.f32 	%f387, %f347;
	mov.f32 	%f388, %f347;
	mov.f32 	%f389, %f347;
	mov.f32 	%f390, %f347;
	mov.f32 	%f391, %f347;
	mov.f32 	%f392, %f347;
	mov.f32 	%f393, %f347;
	mov.f32 	%f394, %f347;
	mov.f32 	%f395, %f347;
	mov.f32 	%f396, %f347;
	mov.f32 	%f397, %f347;
	mov.f32 	%f398, %f347;
	mov.f32 	%f399, %f347;
	mov.f32 	%f400, %f347;
	mov.f32 	%f401, %f347;
	mov.f32 	%f402, %f347;
	mov.f32 	%f403, %f347;
	mov.f32 	%f404, %f347;
	mov.f32 	%f405, %f347;
	mov.f32 	%f406, %f347;
	mov.f32 	%f407, %f347;
	mov.f32 	%f408, %f347;
	mov.f32 	%f409, %f347;
	mov.f32 	%f410, %f347;
	@%p1 bra 	$L__BB0_5;
	shr.u32 	%r26, %r2, 1;
	and.b32  	%r27, %r26, 124;
	and.b32  	%r28, %r2, 7;
	and.b32  	%r29, %r2, 31;
	shl.b32 	%r30, %r2, 2;
	and.b32  	%r31, %r30, 896;
	or.b32  	%r32, %r31, %r29;
	shl.b32 	%r4, %r21, 3;
	shl.b32 	%r33, %r2, 1;
	shl.b32 	%r34, %r2, 9;
	or.b32  	%r35, %r34, %r33;
	and.b32  	%r36, %r35, 4080;
	mov.u32 	%r37, _ZZ15sgemm_128x128x8iiiPKfS0_PfE4smem;
	add.s32 	%r5, %r37, %r36;
	shl.b32 	%r38, %r32, 2;
	add.s32 	%r39, %r37, %r38;
	add.s32 	%r6, %r39, 16384;
	cvt.u16.u32 	%rs1, %r2;
	and.b16  	%rs2, %rs1, 15;
	mul.wide.u16 	%r40, %rs2, 16;
	add.s32 	%r7, %r37, %r40;
	and.b32  	%r41, %r2, 240;
	add.s32 	%r8, %r37, %r41;
	add.s32 	%r42, %r29, %r3;
	shr.u32 	%r43, %r2, 5;
	mad.lo.s32 	%r59, %r21, %r43, %r42;
	add.s32 	%r44, %r1, %r27;
	mad.lo.s32 	%r58, %r22, %r44, %r28;
	cvta.to.global.u64 	%rd1, %rd4;
	cvta.to.global.u64 	%rd2, %rd3;
	mov.b32 	%r60, 0;
	mov.f32 	%f347, 0f00000000;
	mul.wide.u32 	%rd8, %r22, 4;
$L__BB0_2:
	mul.wide.s32 	%rd6, %r58, 4;
	add.s64 	%rd7, %rd2, %rd6;
	ld.global.f32 	%f259, [%rd7];
	add.s64 	%rd9, %rd7, %rd8;
	ld.global.f32 	%f260, [%rd9];
	add.s64 	%rd10, %rd9, %rd8;
	ld.global.f32 	%f261, [%rd10];
	add.s64 	%rd11, %rd10, %rd8;
	ld.global.f32 	%f262, [%rd11];
	st.shared.v4.f32 	[%r5], {%f259, %f260, %f261, %f262};
	mul.wide.s32 	%rd12, %r59, 4;
	add.s64 	%rd13, %rd1, %rd12;
	ld.global.f32 	%f263, [%rd13];
	st.shared.f32 	[%r6], %f263;
	ld.global.f32 	%f264, [%rd13+128];
	st.shared.f32 	[%r6+128], %f264;
	ld.global.f32 	%f265, [%rd13+256];
	st.shared.f32 	[%r6+256], %f265;
	ld.global.f32 	%f266, [%rd13+384];
	st.shared.f32 	[%r6+384], %f266;
	bar.sync 	0;
	mov.b32 	%r62, 16384;
	mov.b32 	%r61, 0;
$L__BB0_3:
	add.s32 	%r47, %r8, %r61;
	ld.shared.v4.f32 	{%f267, %f268, %f269, %f270}, [%r47];
	ld.shared.v4.f32 	{%f271, %f272, %f273, %f274}, [%r47+256];
	add.s32 	%r48, %r7, %r62;
	ld.shared.v4.f32 	{%f275, %f276, %f277, %f278}, [%r48];
	add.s32 	%r49, %r7, %r61;
	ld.shared.v4.f32 	{%f279, %f280, %f281, %f282}, [%r49+16640];
	fma.rn.f32 	%f410, %f267, %f275, %f410;
	fma.rn.f32 	%f409, %f267, %f276, %f409;
	fma.rn.f32 	%f408, %f267, %f277, %f408;
	fma.rn.f32 	%f407, %f267, %f278, %f407;
	fma.rn.f32 	%f406, %f267, %f279, %f406;
	fma.rn.f32 	%f405, %f267, %f280, %f405;
	fma.rn.f32 	%f404, %f267, %f281, %f404;
	fma.rn.f32 	%f403, %f267, %f282, %f403;
	fma.rn.f32 	%f402, %f268, %f275, %f402;
	fma.rn.f32 	%f401, %f268, %f276, %f401;
	fma.rn.f32 	%f400, %f268, %f277, %f400;
	fma.rn.f32 	%f399, %f268, %f278, %f399;
	fma.rn.f32 	%f398, %f268, %f279, %f398;
	fma.rn.f32 	%f397, %f268, %f280, %f397;
	fma.rn.f32 	%f396, %f268, %f281, %f396;
	fma.rn.f32 	%f395, %f268, %f282, %f395;
	fma.rn.f32 	%f394, %f269, %f275, %f394;
	fma.rn.f32 	%f393, %f269, %f276, %f393;
	fma.rn.f32 	%f392, %f269, %f277, %f392;
	fma.rn.f32 	%f391, %f269, %f278, %f391;
	fma.rn.f32 	%f390, %f269, %f279, %f390;
	fma.rn.f32 	%f389, %f269, %f280, %f389;
	fma.rn.f32 	%f388, %f269, %f281, %f388;
	fma.rn.f32 	%f387, %f269, %f282, %f387;
	fma.rn.f32 	%f386, %f270, %f275, %f386;
	fma.rn.f32 	%f385, %f270, %f276, %f385;
	fma.rn.f32 	%f384, %f270, %f277, %f384;
	fma.rn.f32 	%f383, %f270, %f278, %f383;
	fma.rn.f32 	%f382, %f270, %f279, %f382;
	fma.rn.f32 	%f381, %f270, %f280, %f381;
	fma.rn.f32 	%f380, %f270, %f281, %f380;
	fma.rn.f32 	%f379, %f270, %f282, %f379;
	fma.rn.f32 	%f378, %f271, %f275, %f378;
	fma.rn.f32 	%f377, %f271, %f276, %f377;
	fma.rn.f32 	%f376, %f271, %f277, %f376;
	fma.rn.f32 	%f375, %f271, %f278, %f375;
	fma.rn.f32 	%f374, %f271, %f279, %f374;
	fma.rn.f32 	%f373, %f271, %f280, %f373;
	fma.rn.f32 	%f372, %f271, %f281, %f372;
	fma.rn.f32 	%f371, %f271, %f282, %f371;
	fma.rn.f32 	%f370, %f272, %f275, %f370;
	fma.rn.f32 	%f369, %f272, %f276, %f369;
	fma.rn.f32 	%f368, %f272, %f277, %f368;
	fma.rn.f32 	%f367, %f272, %f278, %f367;
	fma.rn.f32 	%f366, %f272, %f279, %f366;
	fma.rn.f32 	%f365, %f272, %f280, %f365;
	fma.rn.f32 	%f364, %f272, %f281, %f364;
	fma.rn.f32 	%f363, %f272, %f282, %f363;
	fma.rn.f32 	%f362, %f273, %f275, %f362;
	fma.rn.f32 	%f361, %f273, %f276, %f361;
	fma.rn.f32 	%f360, %f273, %f277, %f360;
	fma.rn.f32 	%f359, %f273, %f278, %f359;
	fma.rn.f32 	%f358, %f273, %f279, %f358;
	fma.rn.f32 	%f357, %f273, %f280, %f357;
	fma.rn.f32 	%f356, %f273, %f281, %f356;
	fma.rn.f32 	%f355, %f273, %f282, %f355;
	fma.rn.f32 	%f354, %f274, %f275, %f354;
	fma.rn.f32 	%f353, %f274, %f276, %f353;
	fma.rn.f32 	%f352, %f274, %f277, %f352;
	fma.rn.f32 	%f351, %f274, %f278, %f351;
	fma.rn.f32 	%f350, %f274, %f279, %f350;
	fma.rn.f32 	%f349, %f274, %f280, %f349;
	fma.rn.f32 	%f348, %f274, %f281, %f348;
	fma.rn.f32 	%f347, %f274, %f282, %f347;
	add.s32 	%r62, %r62, 512;
	add.s32 	%r61, %r61, 512;
	setp.ne.s32 	%p2, %r62, 20480;
	@%p2 bra 	$L__BB0_3;
	bar.sync 	0;
	add.s32 	%r60, %r60, 8;
	setp.lt.s32 	%p3, %r60, %r22;
	add.s32 	%r59, %r59, %r4;
	add.s32 	%r58, %r58, 8;
	@%p3 bra 	$L__BB0_2;
$L__BB0_5:
	cvta.to.global.u64 	%rd14, %rd5;
	shr.u32 	%r50, %r2, 2;
	and.b32  	%r51, %r50, 60;
	add.s32 	%r52, %r1, %r51;
	shl.b32 	%r53, %r2, 2;
	and.b32  	%r54, %r53, 60;
	add.s32 	%r55, %r54, %r3;
	mad.lo.s32 	%r56, %r52, %r21, %r55;
	shl.b32 	%r57, %r21, 6;
	mul.wide.s32 	%rd15, %r56, 4;
	add.s64 	%rd16, %rd14, %rd15;
	st.global.f32 	[%rd16], %f410;
	st.global.f32 	[%rd16+256], %f406;
	mul.wide.s32 	%rd17, %r57, 4;
	add.s64 	%rd18, %rd16, %rd17;
	st.global.f32 	[%rd18], %f378;
	st.global.f32 	[%rd18+256], %f374;
	st.global.f32 	[%rd16+4], %f409;
	st.global.f32 	[%rd16+260], %f405;
	st.global.f32 	[%rd18+4], %f377;
	st.global.f32 	[%rd18+260], %f373;
	st.global.f32 	[%rd16+8], %f408;
	st.global.f32 	[%rd16+264], %f404;
	st.global.f32 	[%rd18+8], %f376;
	st.global.f32 	[%rd18+264], %f372;
	st.global.f32 	[%rd16+12], %f407;
	st.global.f32 	[%rd16+268], %f403;
	st.global.f32 	[%rd18+12], %f375;
	st.global.f32 	[%rd18+268], %f371;
	mul.wide.s32 	%rd19, %r21, 4;
	add.s64 	%rd20, %rd16, %rd19;
	st.global.f32 	[%rd20], %f402;
	st.global.f32 	[%rd20+256], %f398;
	add.s64 	%rd21, %rd18, %rd19;
	st.global.f32 	[%rd21], %f370;
	st.global.f32 	[%rd21+256], %f366;
	st.global.f32 	[%rd20+4], %f401;
	st.global.f32 	[%rd20+260], %f397;
	st.global.f32 	[%rd21+4], %f369;
	st.global.f32 	[%rd21+260], %f365;
	st.global.f32 	[%rd20+8], %f400;
	st.global.f32 	[%rd20+264], %f396;
	st.global.f32 	[%rd21+8], %f368;
	st.global.f32 	[%rd21+264], %f364;
	st.global.f32 	[%rd20+12], %f399;
	st.global.f32 	[%rd20+268], %f395;
	st.global.f32 	[%rd21+12], %f367;
	st.global.f32 	[%rd21+268], %f363;
	add.s64 	%rd22, %rd20, %rd19;
	st.global.f32 	[%rd22], %f394;
	st.global.f32 	[%rd22+256], %f390;
	add.s64 	%rd23, %rd21, %rd19;
	st.global.f32 	[%rd23], %f362;
	st.global.f32 	[%rd23+256], %f358;
	st.global.f32 	[%rd22+4], %f393;
	st.global.f32 	[%rd22+260], %f389;
	st.global.f32 	[%rd23+4], %f361;
	st.global.f32 	[%rd23+260], %f357;
	st.global.f32 	[%rd22+8], %f392;
	st.global.f32 	[%rd22+264], %f388;
	st.global.f32 	[%rd23+8], %f360;
	st.global.f32 	[%rd23+264], %f356;
	st.global.f32 	[%rd22+12], %f391;
	st.global.f32 	[%rd22+268], %f387;
	st.global.f32 	[%rd23+12], %f359;
	st.global.f32 	[%rd23+268], %f355;
	add.s64 	%rd24, %rd22, %rd19;
	st.global.f32 	[%rd24], %f386;
	st.global.f32 	[%rd24+256], %f382;
	add.s64 	%rd25, %rd23, %rd19;
	st.global.f32 	[%rd25], %f354;
	st.global.f32 	[%rd25+256], %f350;
	st.global.f32 	[%rd24+4], %f385;
	st.global.f32 	[%rd24+260], %f381;
	st.global.f32 	[%rd25+4], %f353;
	st.global.f32 	[%rd25+260], %f349;
	st.global.f32 	[%rd24+8], %f384;
	st.global.f32 	[%rd24+264], %f380;
	st.global.f32 	[%rd25+8], %f352;
	st.global.f32 	[%rd25+264], %f348;
	st.global.f32 	[%rd24+12], %f383;
	st.global.f32 	[%rd24+268], %f379;
	st.global.f32 	[%rd25+12], %f351;
	st.global.f32 	[%rd25+268], %f347;
	ret;

}
	// .globl	_Z5sgemmILi32EEviiiPfS0_S0_
.visible .entry _Z5sgemmILi32EEviiiPfS0_S0_(
	.param .u32 _Z5sgemmILi32EEviiiPfS0_S0__param_0,
	.param .u32 _Z5sgemmILi32EEviiiPfS0_S0__param_1,
	.param .u32 _Z5sgemmILi32EEviiiPfS0_S0__param_2,
	.param .u64 .ptr .align 1 _Z5sgemmILi32EEviiiPfS0_S0__param_3,
	.param .u64 .ptr .align 1 _Z5sgemmILi32EEviiiPfS0_S0__param_4,
	.param .u64 .ptr .align 1 _Z5sgemmILi32EEviiiPfS0_S0__param_5
)
{
	.reg .pred 	%p<3>;
	.reg .b32 	%r<28>;
	.reg .b32 	%f<105>;
	.reg .b64 	%rd<26>;
	// demoted variable
	.shared .align 4 .b8 _ZZ5sgemmILi32EEviiiPfS0_S0_E6ashare[4096];
	// demoted variable
	.shared .align 4 .b8 _ZZ5sgemmILi32EEviiiPfS0_S0_E6bshare[4096];
	ld.param.u32 	%r9, [_Z5sgemmILi32EEviiiPfS0_S0__param_1];
	ld.param.u32 	%r10, [_Z5sgemmILi32EEviiiPfS0_S0__param_2];
	ld.param.u64 	%rd13, [_Z5sgemmILi32EEviiiPfS0_S0__param_3];
	ld.param.u64 	%rd11, [_Z5sgemmILi32EEviiiPfS0_S0__param_4];
	ld.param.u64 	%rd12, [_Z5sgemmILi32EEviiiPfS0_S0__param_5];
	cvta.to.global.u64 	%rd1, %rd13;
	mov.u32 	%r1, %tid.x;
	mov.u32 	%r2, %tid.y;
	mov.u32 	%r3, %ctaid.x;
	mov.u32 	%r4, %ctaid.y;
	setp.lt.s32 	%p1, %r10, 1;
	mov.f32 	%f104, 0f00000000;
	@%p1 bra 	$L__BB1_3;
	mov.u32 	%r11, %ntid.y;
	mul.lo.s32 	%r12, %r4, %r11;
	mul.lo.s32 	%r13, %r12, %r10;
	mul.wide.u32 	%rd14, %r13, 4;
	add.s64 	%rd25, %rd1, %rd14;
	mov.u32 	%r14, %ntid.x;
	mul.lo.s32 	%r15, %r3, %r14;
	mad.lo.s32 	%r16, %r10, %r2, %r1;
	shl.b32 	%r17, %r2, 7;
	mov.u32 	%r18, _ZZ5sgemmILi32EEviiiPfS0_S0_E6ashare;
	add.s32 	%r5, %r18, %r17;
	shl.b32 	%r19, %r1, 2;
	add.s32 	%r6, %r5, %r19;
	mad.lo.s32 	%r20, %r9, %r2, %r1;
	mov.u32 	%r21, _ZZ5sgemmILi32EEviiiPfS0_S0_E6bshare;
	add.s32 	%r8, %r21, %r19;
	add.s32 	%r7, %r8, %r17;
	shl.b32 	%r22, %r9, 5;
	mul.wide.s32 	%rd15, %r20, 4;
	mul.wide.u32 	%rd16, %r15, 4;
	add.s64 	%rd17, %rd15, %rd16;
	cvta.to.global.u64 	%rd18, %rd11;
	add.s64 	%rd24, %rd18, %rd17;
	mul.wide.s32 	%rd4, %r22, 4;
	mul.wide.u32 	%rd5, %r16, 4;
	mul.wide.s32 	%rd19, %r10, 4;
	add.s64 	%rd6, %rd25, %rd19;
	mov.f32 	%f104, 0f00000000;
$L__BB1_2:
	add.s64 	%rd20, %rd25, %rd5;
	ld.global.f32 	%f6, [%rd20];
	st.shared.f32 	[%r6], %f6;
	ld.global.f32 	%f7, [%rd24];
	st.shared.f32 	[%r7], %f7;
	bar.sync 	0;
	ld.shared.f32 	%f8, [%r5];
	ld.shared.f32 	%f9, [%r8];
	fma.rn.f32 	%f10, %f8, %f9, %f104;
	ld.shared.f32 	%f11, [%r5+4];
	ld.shared.f32 	%f12, [%r8+128];
	fma.rn.f32 	%f13, %f11, %f12, %f10;
	ld.shared.f32 	%f14, [%r5+8];
	ld.shared.f32 	%f15, [%r8+256];
	fma.rn.f32 	%f16, %f14, %f15, %f13;
	ld.shared.f32 	%f17, [%r5+12];
	ld.shared.f32 	%f18, [%r8+384];
	fma.rn.f32 	%f19, %f17, %f18, %f16;
	ld.shared.f32 	%f20, [%r5+16];
	ld.shared.f32 	%f21, [%r8+512];
	fma.rn.f32 	%f22, %f20, %f21, %f19;
	ld.shared.f32 	%f23, [%r5+20];
	ld.shared.f32 	%f24, [%r8+640];
	fma.rn.f32 	%f25, %f23, %f24, %f22;
	ld.shared.f32 	%f26, [%r5+24];
	ld.shared.f32 	%f27, [%r8+768];
	fma.rn.f32 	%f28, %f26, %f27, %f25;
	ld.shared.f32 	%f29, [%r5+28];
	ld.shared.f32 	%f30, [%r8+896];
	fma.rn.f32 	%f31, %f29, %f30, %f28;
	ld.shared.f32 	%f32, [%r5+32];
	ld.shared.f32 	%f33, [%r8+1024];
	fma.rn.f32 	%f34, %f32, %f33, %f31;
	ld.shared.f32 	%f35, [%r5+36];
	ld.shared.f32 	%f36, [%r8+1152];
	fma.rn.f32 	%f37, %f35, %f36, %f34;
	ld.shared.f32 	%f38, [%r5+40];
	ld.shared.f32 	%f39, [%r8+1280];
	fma.rn.f32 	%f40, %f38, %f39, %f37;
	ld.shared.f32 	%f41, [%r5+44];
	ld.shared.f32 	%f42, [%r8+1408];
	fma.rn.f32 	%f43, %f41, %f42, %f40;
	ld.shared.f32 	%f44, [%r5+48];
	ld.shared.f32 	%f45, [%r8+1536];
	fma.rn.f32 	%f46, %f44, %f45, %f43;
	ld.shared.f32 	%f47, [%r5+52];
	ld.shared.f32 	%f48, [%r8+1664];
	fma.rn.f32 	%f49, %f47, %f48, %f46;
	ld.shared.f32 	%f50, [%r5+56];
	ld.shared.f32 	%f51, [%r8+1792];
	fma.rn.f32 	%f52, %f50, %f51, %f49;
	ld.shared.f32 	%f53, [%r5+60];
	ld.shared.f32 	%f54, [%r8+1920];
	fma.rn.f32 	%f55, %f53, %f54, %f52;
	ld.shared.f32 	%f56, [%r5+64];
	ld.shared.f32 	%f57, [%r8+2048];
	fma.rn.f32 	%f58, %f56, %f57, %f55;
	ld.shared.f32 	%f59, [%r5+68];
	ld.shared.f32 	%f60, [%r8+2176];
	fma.rn.f32 	%f61, %f59, %f60, %f58;
	ld.shared.f32 	%f62, [%r5+72];
	ld.shared.f32 	%f63, [%r8+2304];
	fma.rn.f32 	%f64, %f62, %f63, %f61;
	ld.shared.f32 	%f65, [%r5+76];
	ld.shared.f32 	%f66, [%r8+2432];
	fma.rn.f32 	%f67, %f65, %f66, %f64;
	ld.shared.f32 	%f68, [%r5+80];
	ld.shared.f32 	%f69, [%r8+2560];
	fma.rn.f32 	%f70, %f68, %f69, %f67;
	ld.shared.f32 	%f71, [%r5+84];
	ld.shared.f32 	%f72, [%r8+2688];
	fma.rn.f32 	%f73, %f71, %f72, %f70;
	ld.shared.f32 	%f74, [%r5+88];
	ld.shared.f32 	%f75, [%r8+2816];
	fma.rn.f32 	%f76, %f74, %f75, %f73;
	ld.shared.f32 	%f77, [%r5+92];
	ld.shared.f32 	%f78, [%r8+2944];
	fma.rn.f32 	%f79, %f77, %f78, %f76;
	ld.shared.f32 	%f80, [%r5+96];
	ld.shared.f32 	%f81, [%r8+3072];
	fma.rn.f32 	%f82, %f80, %f81, %f79;
	ld.shared.f32 	%f83, [%r5+100];
	ld.shared.f32 	%f84, [%r8+3200];
	fma.rn.f32 	%f85, %f83, %f84, %f82;
	ld.shared.f32 	%f86, [%r5+104];
	ld.shared.f32 	%f87, [%r8+3328];
	fma.rn.f32 	%f88, %f86, %f87, %f85;
	ld.shared.f32 	%f89, [%r5+108];
	ld.shared.f32 	%f90, [%r8+3456];
	fma.rn.f32 	%f91, %f89, %f90, %f88;
	ld.shared.f32 	%f92, [%r5+112];
	ld.shared.f32 	%f93, [%r8+3584];
	fma.rn.f32 	%f94, %f92, %f93, %f91;
	ld.shared.f32 	%f95, [%r5+116];
	ld.shared.f32 	%f96, [%r8+3712];
	fma.rn.f32 	%f97, %f95, %f96, %f94;
	ld.shared.f32 	%f98, [%r5+120];
	ld.shared.f32 	%f99, [%r8+3840];
	fma.rn.f32 	%f100, %f98, %f99, %f97;
	ld.shared.f32 	%f101, [%r5+124];
	ld.shared.f32 	%f102, [%r8+3968];
	fma.rn.f32 	%f104, %f101, %f102, %f100;
	bar.sync 	0;
	add.s64 	%rd25, %rd25, 128;
	add.s64 	%rd24, %rd24, %rd4;
	setp.lt.u64 	%p2, %rd25, %rd6;
	@%p2 bra 	$L__BB1_2;
$L__BB1_3:
	cvta.to.global.u64 	%rd21, %rd12;
	shl.b32 	%r23, %r4, 5;
	add.s32 	%r24, %r23, %r2;
	shl.b32 	%r25, %r3, 5;
	add.s32 	%r26, %r25, %r1;
	mad.lo.s32 	%r27, %r9, %r24, %r26;
	mul.wide.s32 	%rd22, %r27, 4;
	add.s64 	%rd23, %rd21, %rd22;
	st.global.f32 	[%rd23], %f104;
	ret;

}
	// .globl	_Z11sgemm_naiveILi16EEviiiPfS0_S0_
.visible .entry _Z11sgemm_naiveILi16EEviiiPfS0_S0_(
	.param .u32 _Z11sgemm_naiveILi16EEviiiPfS0_S0__param_0,
	.param .u32 _Z11sgemm_naiveILi16EEviiiPfS0_S0__param_1,
	.param .u32 _Z11sgemm_naiveILi16EEviiiPfS0_S0__param_2,
	.param .u64 .ptr .align 1 _Z11sgemm_naiveILi16EEviiiPfS0_S0__param_3,
	.param .u64 .ptr .align 1 _Z11sgemm_naiveILi16EEviiiPfS0_S0__param_4,
	.param .u64 .ptr .align 1 _Z11sgemm_naiveILi16EEviiiPfS0_S0__param_5
)
{
	.reg .pred 	%p<13>;
	.reg .b32 	%r<46>;
	.reg .b32 	%f<68>;
	.reg .b64 	%rd<40>;

	ld.param.u32 	%r22, [_Z11sgemm_naiveILi16EEviiiPfS0_S0__param_0];
	ld.param.u32 	%r23, [_Z11sgemm_naiveILi16EEviiiPfS0_S0__param_1];
	ld.param.u32 	%r21, [_Z11sgemm_naiveILi16EEviiiPfS0_S0__param_2];
	ld.param.u64 	%rd5, [_Z11sgemm_naiveILi16EEviiiPfS0_S0__param_3];
	ld.param.u64 	%rd6, [_Z11sgemm_naiveILi16EEviiiPfS0_S0__param_4];
	ld.param.u64 	%rd4, [_Z11sgemm_naiveILi16EEviiiPfS0_S0__param_5];
	cvta.to.global.u64 	%rd1, %rd6;
	cvta.to.global.u64 	%rd2, %rd5;
	mov.u32 	%r24, %ctaid.x;
	shl.b32 	%r25, %r24, 4;
	mov.u32 	%r26, %tid.x;
	add.s32 	%r1, %r25, %r26;
	mov.u32 	%r27, %ctaid.y;
	shl.b32 	%r28, %r27, 4;
	mov.u32 	%r29, %tid.y;
	add.s32 	%r30, %r28, %r29;
	setp.ge.s32 	%p1, %r1, %r22;
	setp.ge.s32 	%p2, %r30, %r23;
	or.pred  	%p3, %p1, %p2;
	@%p3 bra 	$L__BB2_14;
	setp.lt.s32 	%p4, %r21, 1;
	mov.f32 	%f67, 0f00000000;
	@%p4 bra 	$L__BB2_13;
	mul.lo.s32 	%r3, %r21, %r1;
	and.b32  	%r4, %r21, 7;
	setp.lt.u32 	%p5, %r21, 8;
	mov.f32 	%f67, 0f00000000;
	mov.b32 	%r44, 0;
	@%p5 bra 	$L__BB2_5;
	and.b32  	%r44, %r21, 2147483640;
	neg.s32 	%r42, %r44;
	shl.b32 	%r7, %r23, 3;
	add.s64 	%rd3, %rd2, 16;
	mov.f32 	%f67, 0f00000000;
	mul.wide.s32 	%rd11, %r23, 4;
	mov.u32 	%r40, %r3;
	mov.u32 	%r41, %r30;
$L__BB2_4:
	.pragma "nounroll";
	mul.wide.s32 	%rd7, %r40, 4;
	add.s64 	%rd8, %rd3, %rd7;
	ld.global.f32 	%f17, [%rd8+-16];
	mul.wide.s32 	%rd9, %r41, 4;
	add.s64 	%rd10, %rd1, %rd9;
	ld.global.f32 	%f18, [%rd10];
	fma.rn.f32 	%f19, %f17, %f18, %f67;
	ld.global.f32 	%f20, [%rd8+-12];
	add.s64 	%rd12, %rd10, %rd11;
	ld.global.f32 	%f21, [%rd12];
	fma.rn.f32 	%f22, %f20, %f21, %f19;
	ld.global.f32 	%f23, [%rd8+-8];
	add.s64 	%rd13, %rd12, %rd11;
	ld.global.f32 	%f24, [%rd13];
	fma.rn.f32 	%f25, %f23, %f24, %f22;
	ld.global.f32 	%f26, [%rd8+-4];
	add.s64 	%rd14, %rd13, %rd11;
	ld.global.f32 	%f27, [%rd14];
	fma.rn.f32 	%f28, %f26, %f27, %f25;
	ld.global.f32 	%f29, [%rd8];
	add.s64 	%rd15, %rd14, %rd11;
	ld.global.f32 	%f30, [%rd15];
	fma.rn.f32 	%f31, %f29, %f30, %f28;
	ld.global.f32 	%f32, [%rd8+4];
	add.s64 	%rd16, %rd15, %rd11;
	ld.global.f32 	%f33, [%rd16];
	fma.rn.f32 	%f34, %f32, %f33, %f31;
	ld.global.f32 	%f35, [%rd8+8];
	add.s64 	%rd17, %rd16, %rd11;
	ld.global.f32 	%f36, [%rd17];
	fma.rn.f32 	%f37, %f35, %f36, %f34;
	ld.global.f32 	%f38, [%rd8+12];
	add.s64 	%rd18, %rd17, %rd11;
	ld.global.f32 	%f39, [%rd18];
	fma.rn.f32 	%f67, %f38, %f39, %f37;
	add.s32 	%r42, %r42, 8;
	add.s32 	%r41, %r41, %r7;
	add.s32 	%r40, %r40, 8;
	setp.ne.s32 	%p6, %r42, 0;
	@%p6 bra 	$L__BB2_4;
$L__BB2_5:
	setp.eq.s32 	%p7, %r4, 0;
	@%p7 bra 	$L__BB2_13;
	and.b32  	%r15, %r21, 3;
	setp.lt.u32 	%p8, %r4, 4;
	@%p8 bra 	$L__BB2_8;
	add.s32 	%r32, %r44, %r3;
	mul.wide.s32 	%rd19, %r32, 4;
	add.s64 	%rd20, %rd2, %rd19;
	ld.global.f32 	%f41, [%rd20];
	mad.lo.s32 	%r33, %r44, %r23, %r30;
	mul.wide.s32 	%rd21, %r33, 4;
	add.s64 	%rd22, %rd1, %rd21;
	ld.global.f32 	%f42, [%rd22];
	fma.rn.f32 	%f43, %f41, %f42, %f67;
	ld.global.f32 	%f44, [%rd20+4];
	mul.wide.s32 	%rd23, %r23, 4;
	add.s64 	%rd24, %rd22, %rd23;
	ld.global.f32 	%f45, [%rd24];
	fma.rn.f32 	%f46, %f44, %f45, %f43;
	ld.global.f32 	%f47, [%rd20+8];
	add.s64 	%rd25, %rd24, %rd23;
	ld.global.f32 	%f48, [%rd25];
	fma.rn.f32 	%f49, %f47, %f48, %f46;
	ld.global.f32 	%f50, [%rd20+12];
	add.s64 	%rd26, %rd25, %rd23;
	ld.global.f32 	%f51, [%rd26];
	fma.rn.f32 	%f67, %f50, %f51, %f49;
	add.s32 	%r44, %r44, 4;
$L__BB2_8:
	setp.eq.s32 	%p9, %r15, 0;
	@%p9 bra 	$L__BB2_13;
	setp.eq.s32 	%p10, %r15, 1;
	@%p10 bra 	$L__BB2_11;
	add.s32 	%r34, %r44, %r3;
	mul.wide.s32 	%rd27, %r34, 4;
	add.s64 	%rd28, %rd2, %rd27;
	ld.global.f32 	%f53, [%rd28];
	mad.lo.s32 	%r35, %r44, %r23, %r30;
	mul.wide.s32 	%rd29, %r35, 4;
	add.s64 	%rd30, %rd1, %rd29;
	ld.global.f32 	%f54, [%rd30];
	fma.rn.f32 	%f55, %f53, %f54, %f67;
	ld.global.f32 	%f56, [%rd28+4];
	mul.wide.s32 	%rd31, %r23, 4;
	add.s64 	%rd32, %rd30, %rd31;
	ld.global.f32 	%f57, [%rd32];
	fma.rn.f32 	%f67, %f56, %f57, %f55;
	add.s32 	%r44, %r44, 2;
$L__BB2_11:
	and.b32  	%r36, %r21, 1;
	setp.eq.b32 	%p11, %r36, 1;
	not.pred 	%p12, %p11;
	@%p12 bra 	$L__BB2_13;
	add.s32 	%r37, %r44, %r3;
	mul.wide.s32 	%rd33, %r37, 4;
	add.s64 	%rd34, %rd2, %rd33;
	ld.global.f32 	%f58, [%rd34];
	mad.lo.s32 	%r38, %r44, %r23, %r30;
	mul.wide.s32 	%rd35, %r38, 4;
	add.s64 	%rd36, %rd1, %rd35;
	ld.global.f32 	%f59, [%rd36];
	fma.rn.f32 	%f67, %f58, %f59, %f67;
$L__BB2_13:
	mad.lo.s32 	%r39, %r23, %r1, %r30;
	cvta.to.global.u64 	%rd37, %rd4;
	mul.wide.s32 	%rd38, %r39, 4;
	add.s64 	%rd39, %rd37, %rd38;
	st.global.f32 	[%rd39], %f67;
$L__BB2_14:
	ret;

}


// ===== COMPILED SASS (sm_100) =====

	.target	sm_100

	.elftype	@"ET_EXEC"


//--------------------- .note.nv.tkinfo           --------------------------
	.section	.note.nv.tkinfo,"",@"SHT_NOTE"
	.sectionflags	@"SHF_NOTE_NV_TKINFO"
	.tkinfo
        /*0018*/ 	.word	0x00000002
        /*0030*/ 	.string	""
        /*0030*/ 	.string	"ptxas"
        /*0030*/ 	.string	"Cuda compilation tools, release 13.0, V13.0.88"
        /*0030*/ 	.string	"Build cuda_13.0.r13.0/compiler.36424714_0"
        /*0030*/ 	.string	"-arch sm_100 -m 64 "



//--------------------- .note.nv.cuinfo           --------------------------
	.section	.note.nv.cuinfo,"",@"SHT_NOTE"
	.sectionflags	@"SHF_NOTE_NV_CUINFO"
        /*0018*/ 	.short	0x0002
        /*001a*/ 	.short	0x0064
        /*001c*/ 	.short	0x0082
	.zero		2


//--------------------- .nv.info                  --------------------------
	.section	.nv.info,"",@"SHT_CUDA_INFO"
	.align	4


	//----- nvinfo : EIATTR_REGCOUNT
	.align		4
        /*0000*/ 	.byte	0x04, 0x2f
        /*0002*/ 	.short	(.L_1 - .L_0)
	.align		4
.L_0:
        /*0004*/ 	.word	index@(_Z15sgemm_128x128x8iiiPKfS0_Pf)
        /*0008*/ 	.word	0x0000005f


	//----- nvinfo : EIATTR_FRAME_SIZE
	.align		4
.L_1:
        /*000c*/ 	.byte	0x04, 0x11
        /*000e*/ 	.short	(.L_3 - .L_2)
	.align		4
.L_2:
        /*0010*/ 	.word	index@(_Z15sgemm_128x128x8iiiPKfS0_Pf)
        /*0014*/ 	.word	0x00000000


	//----- nvinfo : EIATTR_REGCOUNT
	.align		4
.L_3:
        /*0018*/ 	.byte	0x04, 0x2f
        /*001a*/ 	.short	(.L_5 - .L_4)
	.align		4
.L_4:
        /*001c*/ 	.word	index@(_Z5sgemmILi32EEviiiPfS0_S0_)
        /*0020*/ 	.word	0x00000020


	//----- nvinfo : EIATTR_FRAME_SIZE
	.align		4
.L_5:
        /*0024*/ 	.byte	0x04, 0x11
        /*0026*/ 	.short	(.L_7 - .L_6)
	.align		4
.L_6:
        /*0028*/ 	.word	index@(_Z5sgemmILi32EEviiiPfS0_S0_)
        /*002c*/ 	.word	0x00000000


	//----- nvinfo : EIATTR_REGCOUNT
	.align		4
.L_7:
        /*0030*/ 	.byte	0x04, 0x2f
        /*0032*/ 	.short	(.L_9 - .L_8)
	.align		4
.L_8:
        /*0034*/ 	.word	index@(_Z11sgemm_naiveILi16EEviiiPfS0_S0_)
        /*0038*/ 	.word	0x00000020


	//----- nvinfo : EIATTR_FRAME_SIZE
	.align		4
.L_9:
        /*003c*/ 	.byte	0x04, 0x11
        /*003e*/ 	.short	(.L_11 - .L_10)
	.align		4
.L_10:
        /*0040*/ 	.word	index@(_Z11sgemm_naiveILi16EEviiiPfS0_S0_)
        /*0044*/ 	.word	0x00000000


	//----- nvinfo : EIATTR_MIN_STACK_SIZE
	.align		4
.L_11:
        /*0048*/ 	.byte	0x04, 0x12
        /*004a*/ 	.short	(.L_13 - .L_12)
	.align		4
.L_12:
        /*004c*/ 	.word	index@(_Z11sgemm_naiveILi16EEviiiPfS0_S0_)
        /*0050*/ 	.word	0x00000000


	//----- nvinfo : EIATTR_MIN_STACK_SIZE
	.align		4
.L_13:
        /*0054*/ 	.byte	0x04, 0x12
        /*0056*/ 	.short	(.L_15 - .L_14)
	.align		4
.L_14:
        /*0058*/ 	.word	index@(_Z5sgemmILi32EEviiiPfS0_S0_)
        /*005c*/ 	.word	0x00000000


	//----- nvinfo : EIATTR_MIN_STACK_SIZE
	.align		4
.L_15:
        /*0060*/ 	.byte	0x04, 0x12
        /*0062*/ 	.short	(.L_17 - .L_16)
	.align		4
.L_16:
        /*0064*/ 	.word	index@(_Z15sgemm_128x128x8iiiPKfS0_Pf)
        /*0068*/ 	.word	0x00000000
.L_17:


//--------------------- .nv.compat                --------------------------
	.section	.nv.compat,"",@"SHT_CUDA_COMPAT_INFO"
	.align	4
        /*0000*/ 	.byte	0x02, 0x09, 0x00, 0x00, 0x02, 0x02, 0x01, 0x00, 0x02, 0x05, 0x05, 0x00, 0x03, 0x07, 0x01, 0x01
        /*0010*/ 	.byte	0x02, 0x03, 0x00, 0x00, 0x02, 0x06, 0x01, 0x00, 0x04, 0x0b, 0x08, 0x00, 0x09, 0x00, 0x00, 0x00
        /*0020*/ 	.byte	0x00, 0x00, 0x00, 0x00


//--------------------- .nv.info._Z11sgemm_naiveILi16EEviiiPfS0_S0_ --------------------------
	.section	.nv.info._Z11sgemm_naiveILi16EEviiiPfS0_S0_,"",@"SHT_CUDA_INFO"
	.sectionflags	@""
	.align	4


	//----- nvinfo : EIATTR_CUDA_API_VERSION
	.align		4
        /*0000*/ 	.byte	0x04, 0x37
        /*0002*/ 	.short	(.L_19 - .L_18)
.L_18:
        /*0004*/ 	.word	0x00000082


	//----- nvinfo : EIATTR_KPARAM_INFO
	.align		4
.L_19:
        /*0008*/ 	.byte	0x04, 0x17
        /*000a*/ 	.short	(.L_21 - .L_20)
.L_20:
        /*000c*/ 	.word	0x00000000
        /*0010*/ 	.short	0x0005
        /*0012*/ 	.short	0x0020
        /*0014*/ 	.byte	0x00, 0xf5, 0x21, 0x00


	//----- nvinfo : EIATTR_KPARAM_INFO
	.align		4
.L_21:
        /*0018*/ 	.byte	0x04, 0x17
        /*001a*/ 	.short	(.L_23 - .L_22)
.L_22:
        /*001c*/ 	.word	0x00000000
        /*0020*/ 	.short	0x0004
        /*0022*/ 	.short	0x0018
        /*0024*/ 	.byte	0x00, 0xf5, 0x21, 0x00


	//----- nvinfo : EIATTR_KPARAM_INFO
	.align		4
.L_23:
        /*0028*/ 	.byte	0x04, 0x17
        /*002a*/ 	.short	(.L_25 - .L_24)
.L_24:
        /*002c*/ 	.word	0x00000000
        /*0030*/ 	.short	0x0003
        /*0032*/ 	.short	0x0010
        /*0034*/ 	.byte	0x00, 0xf5, 0x21, 0x00


	//----- nvinfo : EIATTR_KPARAM_INFO
	.align		4
.L_25:
        /*0038*/ 	.byte	0x04, 0x17
        /*003a*/ 	.short	(.L_27 - .L_26)
.L_26:
        /*003c*/ 	.word	0x00000000
        /*0040*/ 	.short	0x0002
        /*0042*/ 	.short	0x0008
        /*0044*/ 	.byte	0x00, 0xf0, 0x11, 0x00


	//----- nvinfo : EIATTR_KPARAM_INFO
	.align		4
.L_27:
        /*0048*/ 	.byte	0x04, 0x17
        /*004a*/ 	.short	(.L_29 - .L_28)
.L_28:
        /*004c*/ 	.word	0x00000000
        /*0050*/ 	.short	0x0001
        /*0052*/ 	.short	0x0004
        /*0054*/ 	.byte	0x00, 0xf0, 0x11, 0x00


	//----- nvinfo : EIATTR_KPARAM_INFO
	.align		4
.L_29:
        /*0058*/ 	.byte	0x04, 0x17
        /*005a*/ 	.short	(.L_31 - .L_30)
.L_30:
        /*005c*/ 	.word	0x00000000
        /*0060*/ 	.short	0x0000
        /*0062*/ 	.short	0x0000
        /*0064*/ 	.byte	0x00, 0xf0, 0x11, 0x00


	//----- nvinfo : EIATTR_SPARSE_MMA_MASK
	.align		4
.L_31:
        /*0068*/ 	.byte	0x03, 0x50
        /*006a*/ 	.short	0x0000


	//----- nvinfo : EIATTR_MAXREG_COUNT
	.align		4
        /*006c*/ 	.byte	0x03, 0x1b
        /*006e*/ 	.short	0x00ff


	//----- nvinfo : EIATTR_MERCURY_ISA_VERSION
	.align		4
        /*0070*/ 	.byte	0x03, 0x5f
        /*0072*/ 	.short	0x0101


	//----- nvinfo : EIATTR_VRC_CTA_INIT_COUNT
	.align		4
        /*0074*/ 	.byte	0x02, 0x4a
	.zero		1
	.zero		1


	//----- nvinfo : EIATTR_EXIT_INSTR_OFFSETS
	.align		4
        /*0078*/ 	.byte	0x04, 0x1c
        /*007a*/ 	.short	(.L_33 - .L_32)


	//   ....[0]....
.L_32:
        /*007c*/ 	.word	0x000000a0


	//   ....[1]....
        /*0080*/ 	.word	0x00000820


	//----- nvinfo : EIATTR_CBANK_PARAM_SIZE
	.align		4
.L_33:
        /*0084*/ 	.byte	0x03, 0x19
        /*0086*/ 	.short	0x0028


	//----- nvinfo : EIATTR_PARAM_CBANK
	.align		4
        /*0088*/ 	.byte	0x04, 0x0a
        /*008a*/ 	.short	(.L_35 - .L_34)
	.align		4
.L_34:
        /*008c*/ 	.word	index@(.nv.constant0._Z11sgemm_naiveILi16EEviiiPfS0_S0_)
        /*0090*/ 	.short	0x0380
        /*0092*/ 	.short	0x0028


	//----- nvinfo : EIATTR_SW_WAR
	.align		4
.L_35:
        /*0094*/ 	.byte	0x04, 0x36
        /*0096*/ 	.short	(.L_37 - .L_36)
.L_36:
        /*0098*/ 	.word	0x00000008
.L_37:


//--------------------- .nv.info._Z5sgemmILi32EEviiiPfS0_S0_ --------------------------
	.section	.nv.info._Z5sgemmILi32EEviiiPfS0_S0_,"",@"SHT_CUDA_INFO"
	.sectionflags	@""
	.align	4


	//----- nvinfo : EIATTR_CUDA_API_VERSION
	.align		4
        /*0000*/ 	.byte	0x04, 0x37
        /*0002*/ 	.short	(.L_39 - .L_38)
.L_38:
        /*0004*/ 	.word	0x00000082


	//----- nvinfo : EIATTR_KPARAM_INFO
	.align		4
.L_39:
        /*0008*/ 	.byte	0x04, 0x17
        /*000a*/ 	.short	(.L_41 - .L_40)
.L_40:
        /*000c*/ 	.word	0x00000000
        /*0010*/ 	.short	0x0005
        /*0012*/ 	.short	0x0020
        /*0014*/ 	.byte	0x00, 0xf5, 0x21, 0x00


	//----- nvinfo : EIATTR_KPARAM_INFO
	.align		4
.L_41:
        /*0018*/ 	.byte	0x04, 0x17
        /*001a*/ 	.short	(.L_43 - .L_42)
.L_42:
        /*001c*/ 	.word	0x00000000
        /*0020*/ 	.short	0x0004
        /*0022*/ 	.short	0x0018
        /*0024*/ 	.byte	0x00, 0xf5, 0x21, 0x00


	//----- nvinfo : EIATTR_KPARAM_INFO
	.align		4
.L_43:
        /*0028*/ 	.byte	0x04, 0x17
        /*002a*/ 	.short	(.L_45 - .L_44)
.L_44:
        /*002c*/ 	.word	0x00000000
        /*0030*/ 	.short	0x0003
        /*0032*/ 	.short	0x0010
        /*0034*/ 	.byte	0x00, 0xf5, 0x21, 0x00


	//----- nvinfo : EIATTR_KPARAM_INFO
	.align		4
.L_45:
        /*0038*/ 	.byte	0x04, 0x17
        /*003a*/ 	.short	(.L_47 - .L_46)
.L_46:
        /*003c*/ 	.word	0x00000000
        /*0040*/ 	.short	0x0002
        /*0042*/ 	.short	0x0008
        /*0044*/ 	.byte	0x00, 0xf0, 0x11, 0x00


	//----- nvinfo : EIATTR_KPARAM_INFO
	.align		4
.L_47:
        /*0048*/ 	.byte	0x04, 0x17
        /*004a*/ 	.short	(.L_49 - .L_48)
.L_48:
        /*004c*/ 	.word	0x00000000
        /*0050*/ 	.short	0x0001
        /*0052*/ 	.short	0x0004
        /*0054*/ 	.byte	0x00, 0xf0, 0x11, 0x00


	//----- nvinfo : EIATTR_KPARAM_INFO
	.align		4
.L_49:
        /*0058*/ 	.byte	0x04, 0x17
        /*005a*/ 	.short	(.L_51 - .L_50)
.L_50:
        /*005c*/ 	.word	0x00000000
        /*0060*/ 	.short	0x0000
        /*0062*/ 	.short	0x0000
        /*0064*/ 	.byte	0x00, 0xf0, 0x11, 0x00


	//----- nvinfo : EIATTR_SPARSE_MMA_MASK
	.align		4
.L_51:
        /*0068*/ 	.byte	0x03, 0x50
        /*006a*/ 	.short	0x0000


	//----- nvinfo : EIATTR_MAXREG_COUNT
	.align		4
        /*006c*/ 	.byte	0x03, 0x1b
        /*006e*/ 	.short	0x00ff


	//----- nvinfo : EIATTR_NUM_BARRIERS
	.align		4
        /*0070*/ 	.byte	0x02, 0x4c
        /*0072*/ 	.byte	0x01
	.zero		1


	//----- nvinfo : EIATTR_MERCURY_ISA_VERSION
	.align		4
        /*0074*/ 	.byte	0x03, 0x5f
        /*0076*/ 	.short	0x0101


	//----- nvinfo : EIATTR_VRC_CTA_INIT_COUNT
	.align		4
        /*0078*/ 	.byte	0x02, 0x4a
	.zero		1
	.zero		1


	//----- nvinfo : EIATTR_EXIT_INSTR_OFFSETS
	.align		4
        /*007c*/ 	.byte	0x04, 0x1c
        /*007e*/ 	.short	(.L_53 - .L_52)


	//   ....[0]....
.L_52:
        /*0080*/ 	.word	0x00000850


	//----- nvinfo : EIATTR_CBANK_PARAM_SIZE
	.align		4
.L_53:
        /*0084*/ 	.byte	0x03, 0x19
        /*0086*/ 	.short	0x0028


	//----- nvinfo : EIATTR_PARAM_CBANK
	.align		4
        /*0088*/ 	.byte	0x04, 0x0a
        /*008a*/ 	.short	(.L_55 - .L_54)
	.align		4
.L_54:
        /*008c*/ 	.word	index@(.nv.constant0._Z5sgemmILi32EEviiiPfS0_S0_)
        /*0090*/ 	.short	0x0380
        /*0092*/ 	.short	0x0028


	//----- nvinfo : EIATTR_SW_WAR
	.align		4
.L_55:
        /*0094*/ 	.byte	0x04, 0x36
        /*0096*/ 	.short	(.L_57 - .L_56)
.L_56:
        /*0098*/ 	.word	0x00000008
.L_57:


//--------------------- .nv.info._Z15sgemm_128x128x8iiiPKfS0_Pf --------------------------
	.section	.nv.info._Z15sgemm_128x128x8iiiPKfS0_Pf,"",@"SHT_CUDA_INFO"
	.sectionflags	@""
	.align	4


	//----- nvinfo : EIATTR_CUDA_API_VERSION
	.align		4
        /*0000*/ 	.byte	0x04, 0x37
        /*0002*/ 	.short	(.L_59 - .L_58)
.L_58:
        /*0004*/ 	.word	0x00000082


	//----- nvinfo : EIATTR_KPARAM_INFO
	.align		4
.L_59:
        /*0008*/ 	.byte	0x04, 0x17
        /*000a*/ 	.short	(.L_61 - .L_60)
.L_60:
        /*000c*/ 	.word	0x00000000
        /*0010*/ 	.short	0x0005
        /*0012*/ 	.short	0x0020
        /*0014*/ 	.byte	0x00, 0xf5, 0x21, 0x00


	//----- nvinfo : EIATTR_KPARAM_INFO
	.align		4
.L_61:
        /*0018*/ 	.byte	0x04, 0x17
        /*001a*/ 	.short	(.L_63 - .L_62)
.L_62:
        /*001c*/ 	.word	0x00000000
        /*0020*/ 	.short	0x0004
        /*0022*/ 	.short	0x0018
        /*0024*/ 	.byte	0x00, 0xf5, 0x21, 0x00


	//----- nvinfo : EIATTR_KPARAM_INFO
	.align		4
.L_63:
        /*0028*/ 	.byte	0x04, 0x17
        /*002a*/ 	.short	(.L_65 - .L_64)
.L_64:
        /*002c*/ 	.word	0x00000000
        /*0030*/ 	.short	0x0003
        /*0032*/ 	.short	0x0010
        /*0034*/ 	.byte	0x00, 0xf5, 0x21, 0x00


	//----- nvinfo : EIATTR_KPARAM_INFO
	.align		4
.L_65:
        /*0038*/ 	.byte	0x04, 0x17
        /*003a*/ 	.short	(.L_67 - .L_66)
.L_66:
        /*003c*/ 	.word	0x00000000
        /*0040*/ 	.short	0x0002
        /*0042*/ 	.short	0x0008
        /*0044*/ 	.byte	0x00, 0xf0, 0x11, 0x00


	//----- nvinfo : EIATTR_KPARAM_INFO
	.align		4
.L_67:
        /*0048*/ 	.byte	0x04, 0x17
        /*004a*/ 	.short	(.L_69 - .L_68)
.L_68:
        /*004c*/ 	.word	0x00000000
        /*0050*/ 	.short	0x0001
        /*0052*/ 	.short	0x0004
        /*0054*/ 	.byte	0x00, 0xf0, 0x11, 0x00


	//----- nvinfo : EIATTR_KPARAM_INFO
	.align		4
.L_69:
        /*0058*/ 	.byte	0x04, 0x17
        /*005a*/ 	.short	(.L_71 - .L_70)
.L_70:
        /*005c*/ 	.word	0x00000000
        /*0060*/ 	.short	0x0000
        /*0062*/ 	.short	0x0000
        /*0064*/ 	.byte	0x00, 0xf0, 0x11, 0x00


	//----- nvinfo : EIATTR_SPARSE_MMA_MASK
	.align		4
.L_71:
        /*0068*/ 	.byte	0x03, 0x50
        /*006a*/ 	.short	0x0000


	//----- nvinfo : EIATTR_MAXREG_COUNT
	.align		4
        /*006c*/ 	.byte	0x03, 0x1b
        /*006e*/ 	.short	0x0080


	//----- nvinfo : EIATTR_NUM_BARRIERS
	.align		4
        /*0070*/ 	.byte	0x02, 0x4c
        /*0072*/ 	.byte	0x01
	.zero		1


	//----- nvinfo : EIATTR_MERCURY_ISA_VERSION
	.align		4
        /*0074*/ 	.byte	0x03, 0x5f
        /*0076*/ 	.short	0x0101


	//----- nvinfo : EIATTR_VRC_CTA_INIT_COUNT
	.align		4
        /*0078*/ 	.byte	0x02, 0x4a
	.zero		1
	.zero		1


	//----- nvinfo : EIATTR_EXIT_INSTR_OFFSETS
	.align		4
        /*007c*/ 	.byte	0x04, 0x1c
        /*007e*/ 	.short	(.L_73 - .L_72)


	//   ....[0]....
.L_72:
        /*0080*/ 	.word	0x00000ff0


	//----- nvinfo : EIATTR_MAX_THREADS
	.align		4
.L_73:
        /*0084*/ 	.byte	0x04, 0x05
        /*0086*/ 	.short	(.L_75 - .L_74)
.L_74:
        /*0088*/ 	.word	0x00000100
        /*008c*/ 	.word	0x00000001
        /*0090*/ 	.word	0x00000001


	//----- nvinfo : EIATTR_CBANK_PARAM_SIZE
	.align		4
.L_75:
        /*0094*/ 	.byte	0x03, 0x19
        /*0096*/ 	.short	0x0028


	//----- nvinfo : EIATTR_PARAM_CBANK
	.align		4
        /*0098*/ 	.byte	0x04, 0x0a
        /*009a*/ 	.short	(.L_77 - .L_76)
	.align		4
.L_76:
        /*009c*/ 	.word	index@(.nv.constant0._Z15sgemm_128x128x8iiiPKfS0_Pf)
        /*00a0*/ 	.short	0x0380
        /*00a2*/ 	.short	0x0028


	//----- nvinfo : EIATTR_SW_WAR
	.align		4
.L_77:
        /*00a4*/ 	.byte	0x04, 0x36
        /*00a6*/ 	.short	(.L_79 - .L_78)
.L_78:
        /*00a8*/ 	.word	0x00000008
.L_79:


//--------------------- .nv.callgraph             --------------------------
	.section	.nv.callgraph,"",@"SHT_CUDA_CALLGRAPH"
	.align	4
	.sectionentsize	8
	.align		4
        /*0000*/ 	.word	0x00000000
	.align		4
        /*0004*/ 	.word	0xffffffff
	.align		4
        /*0008*/ 	.word	0x00000000
	.align		4
        /*000c*/ 	.word	0xfffffffe
	.align		4
        /*0010*/ 	.word	0x00000000
	.align		4
        /*0014*/ 	.word	0xfffffffd
	.align		4
        /*0018*/ 	.word	0x00000000
	.align		4
        /*001c*/ 	.word	0xfffffffc


//--------------------- .text._Z11sgemm_naiveILi16EEviiiPfS0_S0_ --------------------------
	.section	.text._Z11sgemm_naiveILi16EEviiiPfS0_S0_,"ax",@progbits
	.align	128
        .global         _Z11sgemm_naiveILi16EEviiiPfS0_S0_
        .type           _Z11sgemm_naiveILi16EEviiiPfS0_S0_,@function
        .size           _Z11sgemm_naiveILi16EEviiiPfS0_S0_,(.L_x_12 - _Z11sgemm_naiveILi16EEviiiPfS0_S0_)
        .other          _Z11sgemm_naiveILi16EEviiiPfS0_S0_,@"STO_CUDA_ENTRY STV_DEFAULT"
_Z11sgemm_naiveILi16EEviiiPfS0_S0_:
.text._Z11sgemm_naiveILi16EEviiiPfS0_S0_:
[----:B------:R-:W-:Y:S01]  /*0000*/  LDC R1, c[0x0][0x37c] ;  /* 0x0000df00ff017b82 */ /* 0x000fe20000000800 */
[----:B------:R-:W0:Y:S07]  /*0010*/  S2R R16, SR_CTAID.Y ;  /* 0x0000000000107919 */ /* 0x000e2e0000002600 */
[----:B------:R-:W1:Y:S01]  /*0020*/  LDC.64 R2, c[0x0][0x380] ;  /* 0x0000e000ff027b82 */ /* 0x000e620000000a00 */
[----:B------:R-:W0:Y:S01]  /*0030*/  S2R R7, SR_TID.Y ;  /* 0x0000000000077919 */ /* 0x000e220000002200 */
[----:B------:R-:W2:Y:S01]  /*0040*/  S2R R0, SR_CTAID.X ;  /* 0x0000000000007919 */ /* 0x000ea20000002500 */
[----:B------:R-:W2:Y:S01]  /*0050*/  S2R R5, SR_TID.X ;  /* 0x0000000000057919 */ /* 0x000ea20000002100 */
[----:B0-----:R-:W-:-:S04]  /*0060*/  LEA R16, R16, R7, 0x4 ;  /* 0x0000000710107211 */ /* 0x001fc800078e20ff */
[----:B-1----:R-:W-:Y:S02]  /*0070*/  ISETP.GE.AND P0, PT, R16, R3, PT ;  /* 0x000000031000720c */ /* 0x002fe40003f06270 */
[----:B--2---:R-:W-:-:S04]  /*0080*/  LEA R0, R0, R5, 0x4 ;  /* 0x0000000500007211 */ /* 0x004fc800078e20ff */
[----:B------:R-:W-:-:S13]  /*0090*/  ISETP.GE.OR P0, PT, R0, R2, P0 ;  /* 0x000000020000720c */ /* 0x000fda0000706670 */
[----:B------:R-:W-:Y:S05]  /*00a0*/  @P0 EXIT ;  /* 0x000000000000094d */ /* 0x000fea0003800000 */
[----:B------:R-:W0:Y:S01]  /*00b0*/  LDC R17, c[0x0][0x388] ;  /* 0x0000e200ff117b82 */ /* 0x000e220000000800 */
[----:B------:R-:W1:Y:S01]  /*00c0*/  LDCU.64 UR6, c[0x0][0x358] ;  /* 0x00006b00ff0677ac */ /* 0x000e620008000a00 */
[----:B------:R-:W-:Y:S01]  /*00d0*/  HFMA2 R26, -RZ, RZ, 0, 0 ;  /* 0x00000000ff1a7431 */ /* 0x000fe200000001ff */
[----:B0-----:R-:W-:-:S13]  /*00e0*/  ISETP.GE.AND P0, PT, R17, 0x1, PT ;  /* 0x000000011100780c */ /* 0x001fda0003f06270 */
[----:B-1----:R-:W-:Y:S05]  /*00f0*/  @!P0 BRA `(.L_x_0) ;  /* 0x0000000400b88947 */ /* 0x002fea0003800000 */
[C---:B------:R-:W-:Y:S01]  /*0100*/  ISETP.GE.U32.AND P1, PT, R17.reuse, 0x8, PT ;  /* 0x000000081100780c */ /* 0x040fe20003f26070 */
[----:B------:R-:W-:Y:S01]  /*0110*/  IMAD R18, R0, R17, RZ ;  /* 0x0000001100127224 */ /* 0x000fe200078e02ff */
[----:B------:R-:W-:Y:S02]  /*0120*/  LOP3.LUT R25, R17, 0x7, RZ, 0xc0, !PT ;  /* 0x0000000711197812 */ /* 0x000fe400078ec0ff */
[----:B------:R-:W-:Y:S02]  /*0130*/  MOV R26, RZ ;  /* 0x000000ff001a7202 */ /* 0x000fe40000000f00 */
[----:B------:R-:W-:Y:S02]  /*0140*/  ISETP.NE.AND P0, PT, R25, RZ, PT ;  /* 0x000000ff1900720c */ /* 0x000fe40003f05270 */
[----:B------:R-:W-:-:S05]  /*0150*/  MOV R19, RZ ;  /* 0x000000ff00137202 */ /* 0x000fca0000000f00 */
[----:B------:R-:W-:Y:S06]  /*0160*/  @!P1 BRA `(.L_x_1) ;  /* 0x0000000000c49947 */ /* 0x000fec0003800000 */
[----:B------:R-:W0:Y:S01]  /*0170*/  LDCU.64 UR4, c[0x0][0x390] ;  /* 0x00007200ff0477ac */ /* 0x000e220008000a00 */
[----:B------:R-:W-:Y:S02]  /*0180*/  LOP3.LUT R19, R17, 0x7ffffff8, RZ, 0xc0, !PT ;  /* 0x7ffffff811137812 */ /* 0x000fe400078ec0ff */
[----:B------:R-:W-:Y:S02]  /*0190*/  MOV R26, RZ ;  /* 0x000000ff001a7202 */ /* 0x000fe40000000f00 */
[----:B------:R-:W-:Y:S02]  /*01a0*/  MOV R2, R18 ;  /* 0x0000001200027202 */ /* 0x000fe40000000f00 */
[----:B------:R-:W-:Y:S02]  /*01b0*/  MOV R22, R16 ;  /* 0x0000001000167202 */ /* 0x000fe40000000f00 */
[----:B------:R-:W-:Y:S01]  /*01c0*/  IADD3 R20, PT, PT, -R19, RZ, RZ ;  /* 0x000000ff13147210 */ /* 0x000fe20007ffe1ff */
[----:B0-----:R-:W-:-:S04]  /*01d0*/  UIADD3 UR4, UP0, UPT, UR4, 0x10, URZ ;  /* 0x0000001004047890 */ /* 0x001fc8000ff1e0ff */
[----:B------:R-:W-:-:S12]  /*01e0*/  UIADD3.X UR5, UPT, UPT, URZ, UR5, URZ, UP0, !UPT ;  /* 0x00000005ff057290 */ /* 0x000fd800087fe4ff */
.L_x_2:
[----:B------:R-:W0:Y:S01]  /*01f0*/  LDC.64 R14, c[0x0][0x398] ;  /* 0x0000e600ff0e7b82 */ /* 0x000e220000000a00 */
[----:B------:R-:W-:Y:S02]  /*0200*/  MOV R4, UR4 ;  /* 0x0000000400047c02 */ /* 0x000fe40008000f00 */
[----:B------:R-:W-:-:S03]  /*0210*/  MOV R5, UR5 ;  /* 0x0000000500057c02 */ /* 0x000fc60008000f00 */
[----:B------:R-:W-:-:S05]  /*0220*/  IMAD.WIDE R4, R2, 0x4, R4 ;  /* 0x0000000402047825 */ /* 0x000fca00078e0204 */
[----:B------:R-:W2:Y:S04]  /*0230*/  LDG.E R21, desc[UR6][R4.64+-0x10] ;  /* 0xfffff00604157981 */ /* 0x000ea8000c1e1900 */
[----:B------:R-:W3:Y:S04]  /*0240*/  LDG.E R23, desc[UR6][R4.64+-0xc] ;  /* 0xfffff40604177981 */ /* 0x000ee8000c1e1900 */
[----:B------:R-:W4:Y:S01]  /*0250*/  LDG.E R29, desc[UR6][R4.64+-0x8] ;  /* 0xfffff806041d7981 */ /* 0x000f22000c1e1900 */
[----:B0-----:R-:W-:-:S05]  /*0260*/  IMAD.WIDE R14, R22, 0x4, R14 ;  /* 0x00000004160e7825 */ /* 0x001fca00078e020e */
[----:B------:R0:W2:Y:S01]  /*0270*/  LDG.E R24, desc[UR6][R14.64] ;  /* 0x000000060e187981 */ /* 0x0000a2000c1e1900 */
[----:B------:R-:W-:-:S04]  /*0280*/  IMAD.WIDE R12, R3, 0x4, R14 ;  /* 0x00000004030c7825 */ /* 0x000fc800078e020e */
[C---:B------:R-:W-:Y:S02]  /*0290*/  IMAD.WIDE R6, R3.reuse, 0x4, R12 ;  /* 0x0000000403067825 */ /* 0x040fe400078e020c */
[----:B------:R-:W3:Y:S02]  /*02a0*/  LDG.E R12, desc[UR6][R12.64] ;  /* 0x000000060c0c7981 */ /* 0x000ee4000c1e1900 */
[C---:B------:R-:W-:Y:S02]  /*02b0*/  IMAD.WIDE R8, R3.reuse, 0x4, R6 ;  /* 0x0000000403087825 */ /* 0x040fe400078e0206 */
[----:B------:R1:W4:Y:S02]  /*02c0*/  LDG.E R28, desc[UR6][R6.64] ;  /* 0x00000006061c7981 */ /* 0x000324000c1e1900 */
[C---:B------:R-:W-:Y:S02]  /*02d0*/  IMAD.WIDE R10, R3.reuse, 0x4, R8 ;  /* 0x00000004030a7825 */ /* 0x040fe400078e0208 */
[----:B------:R-:W5:Y:S02]  /*02e0*/  LDG.E R8, desc[UR6][R8.64] ;  /* 0x0000000608087981 */ /* 0x000f64000c1e1900 */
[----:B0-----:R-:W-:-:S05]  /*02f0*/  IMAD.WIDE R14, R3, 0x4, R10 ;  /* 0x00000004030e7825 */ /* 0x001fca00078e020a */
[----:B------:R-:W5:Y:S04]  /*0300*/  LDG.E R13, desc[UR6][R14.64] ;  /* 0x000000060e0d7981 */ /* 0x000f68000c1e1900 */
[----:B------:R-:W5:Y:S04]  /*0310*/  LDG.E R9, desc[UR6][R10.64] ;  /* 0x000000060a097981 */ /* 0x000f68000c1e1900 */
[----:B------:R-:W5:Y:S04]  /*0320*/  LDG.E R11, desc[UR6][R4.64+-0x4] ;  /* 0xfffffc06040b7981 */ /* 0x000f68000c1e1900 */
[----:B------:R-:W5:Y:S01]  /*0330*/  LDG.E R10, desc[UR6][R4.64+0x8] ;  /* 0x00000806040a7981 */ /* 0x000f62000c1e1900 */
[----:B--2---:R-:W-:Y:S01]  /*0340*/  FFMA R24, R21, R24, R26 ;  /* 0x0000001815187223 */ /* 0x004fe2000000001a */
[----:B------:R-:W-:-:S02]  /*0350*/  IMAD.WIDE R26, R3, 0x4, R14 ;  /* 0x00000004031a7825 */ /* 0x000fc400078e020e */
[----:B------:R-:W2:Y:S04]  /*0360*/  LDG.E R21, desc[UR6][R4.64] ;  /* 0x0000000604157981 */ /* 0x000ea8000c1e1900 */
[----:B------:R-:W2:Y:S01]  /*0370*/  LDG.E R14, desc[UR6][R4.64+0x4] ;  /* 0x00000406040e7981 */ /* 0x000ea2000c1e1900 */
[----:B-1----:R-:W-:-:S03]  /*0380*/  IMAD.WIDE R6, R3, 0x4, R26 ;  /* 0x0000000403067825 */ /* 0x002fc600078e021a */
[----:B------:R-:W2:Y:S04]  /*0390*/  LDG.E R15, desc[UR6][R4.64+0xc] ;  /* 0x00000c06040f7981 */ /* 0x000ea8000c1e1900 */
[----:B------:R-:W2:Y:S04]  /*03a0*/  LDG.E R6, desc[UR6][R6.64] ;  /* 0x0000000606067981 */ /* 0x000ea8000c1e1900 */
[----:B------:R-:W2:Y:S01]  /*03b0*/  LDG.E R5, desc[UR6][R26.64] ;  /* 0x000000061a057981 */ /* 0x000ea2000c1e1900 */
[----:B---3--:R-:W-:Y:S01]  /*03c0*/  FFMA R12, R23, R12, R24 ;  /* 0x0000000c170c7223 */ /* 0x008fe20000000018 */
[----:B------:R-:W-:-:S03]  /*03d0*/  IADD3 R20, PT, PT, R20, 0x8, RZ ;  /* 0x0000000814147810 */ /* 0x000fc60007ffe0ff */
[----:B----4-:R-:W-:Y:S01]  /*03e0*/  FFMA R12, R29, R28, R12 ;  /* 0x0000001c1d0c7223 */ /* 0x010fe2000000000c */
[----:B------:R-:W-:Y:S02]  /*03f0*/  ISETP.NE.AND P1, PT, R20, RZ, PT ;  /* 0x000000ff1400720c */ /* 0x000fe40003f25270 */
[----:B------:R-:W-:Y:S01]  /*0400*/  LEA R22, R3, R22, 0x3 ;  /* 0x0000001603167211 */ /* 0x000fe200078e18ff */
[----:B-----5:R-:W-:Y:S01]  /*0410*/  FFMA R8, R11, R8, R12 ;  /* 0x000000080b087223 */ /* 0x020fe2000000000c */
[----:B------:R-:W-:-:S03]  /*0420*/  IADD3 R2, PT, PT, R2, 0x8, RZ ;  /* 0x0000000802027810 */ /* 0x000fc60007ffe0ff */
[----:B--2---:R-:W-:-:S04]  /*0430*/  FFMA R9, R21, R9, R8 ;  /* 0x0000000915097223 */ /* 0x004fc80000000008 */
[----:B------:R-:W-:-:S04]  /*0440*/  FFMA R9, R14, R13, R9 ;  /* 0x0000000d0e097223 */ /* 0x000fc80000000009 */
[----:B------:R-:W-:-:S04]  /*0450*/  FFMA R10, R10, R5, R9 ;  /* 0x000000050a0a7223 */ /* 0x000fc80000000009 */
[----:B------:R-:W-:Y:S01]  /*0460*/  FFMA R26, R15, R6, R10 ;  /* 0x000000060f1a7223 */ /* 0x000fe2000000000a */
[----:B------:R-:W-:Y:S06]  /*0470*/  @P1 BRA `(.L_x_2) ;  /* 0xfffffffc005c1947 */ /* 0x000fec000383ffff */
.L_x_1:
[----:B------:R-:W-:Y:S05]  /*0480*/  @!P0 BRA `(.L_x_0) ;  /* 0x0000000000d48947 */ /* 0x000fea0003800000 */
[----:B------:R-:W-:Y:S02]  /*0490*/  ISETP.GE.U32.AND P0, PT, R25, 0x4, PT ;  /* 0x000000041900780c */ /* 0x000fe40003f06070 */
[----:B------:R-:W-:-:S04]  /*04a0*/  LOP3.LUT R2, R17, 0x3, RZ, 0xc0, !PT ;  /* 0x0000000311027812 */ /* 0x000fc800078ec0ff */
[----:B------:R-:W-:-:S07]  /*04b0*/  ISETP.NE.AND P1, PT, R2, RZ, PT ;  /* 0x000000ff0200720c */ /* 0x000fce0003f25270 */
[----:B------:R-:W-:Y:S06]  /*04c0*/  @!P0 BRA `(.L_x_3) ;  /* 0x0000000000588947 */ /* 0x000fec0003800000 */
[----:B------:R-:W0:Y:S01]  /*04d0*/  LDC.64 R10, c[0x0][0x398] ;  /* 0x0000e600ff0a7b82 */ /* 0x000e220000000a00 */
[----:B------:R-:W-:Y:S01]  /*04e0*/  IMAD R9, R19, R3, R16 ;  /* 0x0000000313097224 */ /* 0x000fe200078e0210 */
[----:B------:R-:W-:-:S06]  /*04f0*/  IADD3 R7, PT, PT, R18, R19, RZ ;  /* 0x0000001312077210 */ /* 0x000fcc0007ffe0ff */
[----:B------:R-:W1:Y:S01]  /*0500*/  LDC.64 R4, c[0x0][0x390] ;  /* 0x0000e400ff047b82 */ /* 0x000e620000000a00 */
[----:B0-----:R-:W-:-:S04]  /*0510*/  IMAD.WIDE R10, R9, 0x4, R10 ;  /* 0x00000004090a7825 */ /* 0x001fc800078e020a */
[----:B------:R-:W-:Y:S02]  /*0520*/  IMAD.WIDE R12, R3, 0x4, R10 ;  /* 0x00000004030c7825 */ /* 0x000fe400078e020a */
[----:B------:R-:W2:Y:S02]  /*0530*/  LDG.E R10, desc[UR6][R10.64] ;  /* 0x000000060a0a7981 */ /* 0x000ea4000c1e1900 */
[----:B-1----:R-:W-:-:S04]  /*0540*/  IMAD.WIDE R4, R7, 0x4, R4 ;  /* 0x0000000407047825 */ /* 0x002fc800078e0204 */
[C---:B------:R-:W-:Y:S01]  /*0550*/  IMAD.WIDE R6, R3.reuse, 0x4, R12 ;  /* 0x0000000403067825 */ /* 0x040fe200078e020c */
[----:B------:R-:W2:Y:S04]  /*0560*/  LDG.E R15, desc[UR6][R4.64] ;  /* 0x00000006040f7981 */ /* 0x000ea8000c1e1900 */
[----:B------:R-:W3:Y:S01]  /*0570*/  LDG.E R12, desc[UR6][R12.64] ;  /* 0x000000060c0c7981 */ /* 0x000ee2000c1e1900 */
[----:B------:R-:W-:-:S03]  /*0580*/  IMAD.WIDE R8, R3, 0x4, R6 ;  /* 0x0000000403087825 */ /* 0x000fc600078e0206 */
[----:B------:R-:W3:Y:S04]  /*0590*/  LDG.E R14, desc[UR6][R4.64+0x4] ;  /* 0x00000406040e7981 */ /* 0x000ee8000c1e1900 */
[----:B------:R-:W4:Y:S04]  /*05a0*/  LDG.E R20, desc[UR6][R6.64] ;  /* 0x0000000606147981 */ /* 0x000f28000c1e1900 */
[----:B------:R-:W4:Y:S04]  /*05b0*/  LDG.E R21, desc[UR6][R4.64+0x8] ;  /* 0x0000080604157981 */ /* 0x000f28000c1e1900 */
[----:B------:R-:W5:Y:S04]  /*05c0*/  LDG.E R23, desc[UR6][R4.64+0xc] ;  /* 0x00000c0604177981 */ /* 0x000f68000c1e1900 */
[----:B------:R-:W5:Y:S01]  /*05d0*/  LDG.E R8, desc[UR6][R8.64] ;  /* 0x0000000608087981 */ /* 0x000f62000c1e1900 */
[----:B------:R-:W-:Y:S01]  /*05e0*/  IADD3 R19, PT, PT, R19, 0x4, RZ ;  /* 0x0000000413137810 */ /* 0x000fe20007ffe0ff */
[----:B--2---:R-:W-:-:S04]  /*05f0*/  FFMA R15, R15, R10, R26 ;  /* 0x0000000a0f0f7223 */ /* 0x004fc8000000001a */
[----:B---3--:R-:W-:-:S04]  /*0600*/  FFMA R14, R14, R12, R15 ;  /* 0x0000000c0e0e7223 */ /* 0x008fc8000000000f */
[----:B----4-:R-:W-:-:S04]  /*0610*/  FFMA R14, R21, R20, R14 ;  /* 0x00000014150e7223 */ /* 0x010fc8000000000e */
[----:B-----5:R-:W-:-:S07]  /*0620*/  FFMA R26, R23, R8, R14 ;  /* 0x00000008171a7223 */ /* 0x020fce000000000e */
.L_x_3:
[----:B------:R-:W-:Y:S05]  /*0630*/  @!P1 BRA `(.L_x_0) ;  /* 0x0000000000689947 */ /* 0x000fea0003800000 */
[----:B------:R-:W0:Y:S01]  /*0640*/  LDC.64 R10, c[0x0][0x398] ;  /* 0x0000e600ff0a7b82 */ /* 0x000e220000000a00 */
[----:B------:R-:W-:Y:S02]  /*0650*/  ISETP.NE.AND P0, PT, R2, 0x1, PT ;  /* 0x000000010200780c */ /* 0x000fe40003f05270 */
[----:B------:R-:W-:-:S04]  /*0660*/  LOP3.LUT R17, R17, 0x1, RZ, 0xc0, !PT ;  /* 0x0000000111117812 */ /* 0x000fc800078ec0ff */
[----:B------:R-:W-:Y:S01]  /*0670*/  ISETP.NE.U32.AND P1, PT, R17, 0x1, PT ;  /* 0x000000011100780c */ /* 0x000fe20003f25070 */
[----:B------:R-:W1:Y:S06]  /*0680*/  LDC.64 R8, c[0x0][0x390] ;  /* 0x0000e400ff087b82 */ /* 0x000e6c0000000a00 */
[C---:B------:R-:W-:Y:S01]  /*0690*/  @P0 IMAD R15, R19.reuse, R3, R16 ;  /* 0x00000003130f0224 */ /* 0x040fe200078e0210 */
[----:B------:R-:W-:Y:S01]  /*06a0*/  @P0 IADD3 R13, PT, PT, R18, R19, RZ ;  /* 0x00000013120d0210 */ /* 0x000fe20007ffe0ff */
[----:B------:R-:W2:Y:S01]  /*06b0*/  LDC.64 R6, c[0x0][0x390] ;  /* 0x0000e400ff067b82 */ /* 0x000ea20000000a00 */
[----:B------:R-:W-:-:S07]  /*06c0*/  @P0 IADD3 R19, PT, PT, R19, 0x2, RZ ;  /* 0x0000000213130810 */ /* 0x000fce0007ffe0ff */
[----:B------:R-:W3:Y:S01]  /*06d0*/  LDC.64 R4, c[0x0][0x398] ;  /* 0x0000e600ff047b82 */ /* 0x000ee20000000a00 */
[----:B0-----:R-:W-:Y:S01]  /*06e0*/  @P0 IMAD.WIDE R10, R15, 0x4, R10 ;  /* 0x000000040f0a0825 */ /* 0x001fe200078e020a */
[----:B------:R-:W-:-:S03]  /*06f0*/  @!P1 IADD3 R15, PT, PT, R18, R19, RZ ;  /* 0x00000013120f9210 */ /* 0x000fc60007ffe0ff */
[----:B------:R-:W-:Y:S01]  /*0700*/  @!P1 IMAD R19, R19, R3, R16 ;  /* 0x0000000313139224 */ /* 0x000fe200078e0210 */
[----:B------:R-:W4:Y:S01]  /*0710*/  @P0 LDG.E R2, desc[UR6][R10.64] ;  /* 0x000000060a020981 */ /* 0x000f22000c1e1900 */
[----:B-1----:R-:W-:-:S04]  /*0720*/  @P0 IMAD.WIDE R8, R13, 0x4, R8 ;  /* 0x000000040d080825 */ /* 0x002fc800078e0208 */
[----:B------:R-:W-:Y:S01]  /*0730*/  @P0 IMAD.WIDE R12, R3, 0x4, R10 ;  /* 0x00000004030c0825 */ /* 0x000fe200078e020a */
[----:B------:R-:W4:Y:S03]  /*0740*/  @P0 LDG.E R17, desc[UR6][R8.64] ;  /* 0x0000000608110981 */ /* 0x000f26000c1e1900 */
[----:B--2---:R-:W-:Y:S01]  /*0750*/  @!P1 IMAD.WIDE R6, R15, 0x4, R6 ;  /* 0x000000040f069825 */ /* 0x004fe200078e0206 */
[----:B------:R-:W2:Y:S04]  /*0760*/  @P0 LDG.E R21, desc[UR6][R8.64+0x4] ;  /* 0x0000040608150981 */ /* 0x000ea8000c1e1900 */
[----:B------:R-:W2:Y:S01]  /*0770*/  @P0 LDG.E R12, desc[UR6][R12.64] ;  /* 0x000000060c0c0981 */ /* 0x000ea2000c1e1900 */
[----:B---3--:R-:W-:-:S03]  /*0780*/  @!P1 IMAD.WIDE R4, R19, 0x4, R4 ;  /* 0x0000000413049825 */ /* 0x008fc600078e0204 */
[----:B------:R-:W3:Y:S04]  /*0790*/  @!P1 LDG.E R7, desc[UR6][R6.64] ;  /* 0x0000000606079981 */ /* 0x000ee8000c1e1900 */
[----:B------:R-:W3:Y:S01]  /*07a0*/  @!P1 LDG.E R4, desc[UR6][R4.64] ;  /* 0x0000000604049981 */ /* 0x000ee2000c1e1900 */
[----:B----4-:R-:W-:-:S04]  /*07b0*/  @P0 FFMA R2, R17, R2, R26 ;  /* 0x0000000211020223 */ /* 0x010fc8000000001a */
[----:B--2---:R-:W-:-:S04]  /*07c0*/  @P0 FFMA R26, R21, R12, R2 ;  /* 0x0000000c151a0223 */ /* 0x004fc80000000002 */
[----:B---3--:R-:W-:-:S07]  /*07d0*/  @!P1 FFMA R26, R7, R4, R26 ;  /* 0x00000004071a9223 */ /* 0x008fce000000001a */
.L_x_0:
[----:B------:R-:W0:Y:S01]  /*07e0*/  LDC.64 R4, c[0x0][0x3a0] ;  /* 0x0000e800ff047b82 */ /* 0x000e220000000a00 */
[----:B------:R-:W-:-:S04]  /*07f0*/  IMAD R3, R0, R3, R16 ;  /* 0x0000000300037224 */ /* 0x000fc800078e0210 */
[----:B0-----:R-:W-:-:S05]  /*0800*/  IMAD.WIDE R2, R3, 0x4, R4 ;  /* 0x0000000403027825 */ /* 0x001fca00078e0204 */
[----:B------:R-:W-:Y:S01]  /*0810*/  STG.E desc[UR6][R2.64], R26 ;  /* 0x0000001a02007986 */ /* 0x000fe2000c101906 */
[----:B------:R-:W-:Y:S05]  /*0820*/  EXIT ;  /* 0x000000000000794d */ /* 0x000fea0003800000 */
.L_x_4:
[----:B------:R-:W-:-:S00]  /*0830*/  BRA `(.L_x_4) ;  /* 0xfffffffc00fc7947 */ /* 0x000fc0000383ffff */
[----:B------:R-:W-:-:S00]  /*0840*/  NOP ;  /* 0x0000000000007918 */ /* 0x000fc00000000000 */
        /* <DEDUP_REMOVED lines=11> */
.L_x_12:


//--------------------- .text._Z5sgemmILi32EEviiiPfS0_S0_ --------------------------
	.section	.text._Z5sgemmILi32EEviiiPfS0_S0_,"ax",@progbits
	.align	128
        .global         _Z5sgemmILi32EEviiiPfS0_S0_
        .type           _Z5sgemmILi32EEviiiPfS0_S0_,@function
        .size           _Z5sgemmILi32EEviiiPfS0_S0_,(.L_x_13 - _Z5sgemmILi32EEviiiPfS0_S0_)
        .other          _Z5sgemmILi32EEviiiPfS0_S0_,@"STO_CUDA_ENTRY STV_DEFAULT"
_Z5sgemmILi32EEviiiPfS0_S0_:
.text._Z5sgemmILi32EEviiiPfS0_S0_:
[----:B------:R-:W-:Y:S08]  /*0000*/  LDC R1, c[0x0][0x37c] ;  /* 0x0000df00ff017b82 */ /* 0x000ff00000000800 */
[----:B------:R-:W0:Y:S01]  /*0010*/  LDC R20, c[0x0][0x388] ;  /* 0x0000e200ff147b82 */ /* 0x000e220000000800 */
[----:B------:R-:W1:Y:S01]  /*0020*/  S2R R6, SR_TID.X ;  /* 0x0000000000067919 */ /* 0x000e620000002100 */
[----:B------:R-:W2:Y:S01]  /*0030*/  LDCU.64 UR8, c[0x0][0x358] ;  /* 0x00006b00ff0877ac */ /* 0x000ea20008000a00 */
[----:B------:R-:W-:Y:S01]  /*0040*/  HFMA2 R11, -RZ, RZ, 0, 0 ;  /* 0x00000000ff0b7431 */ /* 0x000fe200000001ff */
[----:B------:R-:W3:Y:S01]  /*0050*/  S2R R5, SR_TID.Y ;  /* 0x0000000000057919 */ /* 0x000ee20000002200 */
[----:B------:R-:W4:Y:S01]  /*0060*/  S2R R0, SR_CTAID.Y ;  /* 0x0000000000007919 */ /* 0x000f220000002600 */
[----:B------:R-:W0:Y:S02]  /*0070*/  S2R R2, SR_CTAID.X ;  /* 0x0000000000027919 */ /* 0x000e240000002500 */
[----:B0-----:R-:W-:-:S13]  /*0080*/  ISETP.GE.AND P0, PT, R20, 0x1, PT ;  /* 0x000000011400780c */ /* 0x001fda0003f06270 */
[----:B-1234-:R-:W-:Y:S05]  /*0090*/  @!P0 BRA `(.L_x_5) ;  /* 0x0000000400d08947 */ /* 0x01efea0003800000 */
[----:B------:R-:W0:Y:S01]  /*00a0*/  LDC R3, c[0x0][0x364] ;  /* 0x0000d900ff037b82 */ /* 0x000e220000000800 */
[----:B------:R-:W1:Y:S01]  /*00b0*/  LDCU UR4, c[0x0][0x360] ;  /* 0x00006c00ff0477ac */ /* 0x000e620008000800 */
[----:B------:R-:W2:Y:S06]  /*00c0*/  LDCU.64 UR10, c[0x0][0x398] ;  /* 0x00007300ff0a77ac */ /* 0x000eac0008000a00 */
[----:B------:R-:W3:Y:S08]  /*00d0*/  LDC R7, c[0x0][0x384] ;  /* 0x0000e100ff077b82 */ /* 0x000ef00000000800 */
[----:B------:R-:W4:Y:S01]  /*00e0*/  S2UR UR6, SR_CgaCtaId ;  /* 0x00000000000679c3 */ /* 0x000f220000008800 */
[----:B-1----:R-:W-:Y:S01]  /*00f0*/  IMAD R8, R2, UR4, RZ ;  /* 0x0000000402087c24 */ /* 0x002fe2000f8e02ff */
[----:B------:R-:W-:-:S02]  /*0100*/  UMOV UR4, 0x400 ;  /* 0x0000040000047882 */ /* 0x000fc40000000000 */
[----:B------:R-:W-:Y:S01]  /*0110*/  UIADD3 UR5, UPT, UPT, UR4, 0x1000, URZ ;  /* 0x0000100004057890 */ /* 0x000fe2000fffe0ff */
[----:B------:R-:W-:-:S03]  /*0120*/  IMAD.WIDE.U32 R8, R8, 0x4, RZ ;  /* 0x0000000408087825 */ /* 0x000fc600078e00ff */
[----:B------:R-:W1:Y:S01]  /*0130*/  LDC.64 R12, c[0x0][0x390] ;  /* 0x0000e400ff0c7b82 */ /* 0x000e620000000a00 */
[----:B0-----:R-:W-:-:S04]  /*0140*/  IMAD R3, R0, R3, RZ ;  /* 0x0000000300037224 */ /* 0x001fc800078e02ff */
[----:B------:R-:W-:Y:S02]  /*0150*/  IMAD R3, R3, R20, RZ ;  /* 0x0000001403037224 */ /* 0x000fe400078e02ff */
[----:B---3--:R-:W-:Y:S01]  /*0160*/  IMAD R11, R5, R7, R6 ;  /* 0x00000007050b7224 */ /* 0x008fe200078e0206 */
[----:B------:R-:W-:-:S03]  /*0170*/  SHF.L.U32 R7, R7, 0x5, RZ ;  /* 0x0000000507077819 */ /* 0x000fc600000006ff */
[----:B------:R-:W-:Y:S01]  /*0180*/  IMAD.WIDE R10, R11, 0x4, R8 ;  /* 0x000000040b0a7825 */ /* 0x000fe200078e0208 */
[----:B----4-:R-:W-:Y:S02]  /*0190*/  ULEA UR4, UR6, UR4, 0x18 ;  /* 0x0000000406047291 */ /* 0x010fe4000f8ec0ff */
[----:B------:R-:W-:Y:S01]  /*01a0*/  ULEA UR5, UR6, UR5, 0x18 ;  /* 0x0000000506057291 */ /* 0x000fe2000f8ec0ff */
[----:B--2---:R-:W-:-:S03]  /*01b0*/  IADD3 R22, P0, PT, R10, UR10, RZ ;  /* 0x0000000a0a167c10 */ /* 0x004fc6000ff1e0ff */
[----:B------:R-:W-:Y:S01]  /*01c0*/  LEA R19, R5, UR4, 0x7 ;  /* 0x0000000405137c11 */ /* 0x000fe2000f8e38ff */
[----:B-1----:R-:W-:Y:S01]  /*01d0*/  IMAD.WIDE.U32 R8, R3, 0x4, R12 ;  /* 0x0000000403087825 */ /* 0x002fe200078e000c */
[----:B------:R-:W-:Y:S02]  /*01e0*/  LEA R18, R6, UR5, 0x2 ;  /* 0x0000000506127c11 */ /* 0x000fe4000f8e10ff */
[----:B------:R-:W-:Y:S02]  /*01f0*/  IADD3.X R23, PT, PT, R11, UR11, RZ, P0, !PT ;  /* 0x0000000b0b177c10 */ /* 0x000fe400087fe4ff */
[----:B------:R-:W-:Y:S01]  /*0200*/  MOV R4, R8 ;  /* 0x0000000800047202 */ /* 0x000fe20000000f00 */
[----:B------:R-:W-:Y:S01]  /*0210*/  IMAD.WIDE R24, R20, 0x4, R8 ;  /* 0x0000000414187825 */ /* 0x000fe200078e0208 */
[----:B------:R-:W-:Y:S02]  /*0220*/  MOV R3, R9 ;  /* 0x0000000900037202 */ /* 0x000fe40000000f00 */
[----:B------:R-:W-:Y:S01]  /*0230*/  MOV R11, RZ ;  /* 0x000000ff000b7202 */ /* 0x000fe20000000f00 */
[----:B------:R-:W-:Y:S01]  /*0240*/  IMAD R20, R5, R20, R6 ;  /* 0x0000001405147224 */ /* 0x000fe200078e0206 */
[----:B------:R-:W-:-:S02]  /*0250*/  LEA R17, R6, R19, 0x2 ;  /* 0x0000001306117211 */ /* 0x000fc400078e10ff */
[----:B------:R-:W-:-:S07]  /*0260*/  LEA R16, R5, R18, 0x7 ;  /* 0x0000001205107211 */ /* 0x000fce00078e38ff */
.L_x_6:
[----:B------:R-:W-:Y:S01]  /*0270*/  MOV R8, R4 ;  /* 0x0000000400087202 */ /* 0x000fe20000000f00 */
[----:B------:R-:W2:Y:S01]  /*0280*/  LDG.E R21, desc[UR8][R22.64] ;  /* 0x0000000816157981 */ /* 0x000ea2000c1e1900 */
[----:B------:R-:W-:-:S03]  /*0290*/  MOV R9, R3 ;  /* 0x0000000300097202 */ /* 0x000fc60000000f00 */
[----:B------:R-:W-:-:S06]  /*02a0*/  IMAD.WIDE.U32 R8, R20, 0x4, R8 ;  /* 0x0000000414087825 */ /* 0x000fcc00078e0008 */
[----:B------:R-:W3:Y:S04]  /*02b0*/  LDG.E R8, desc[UR8][R8.64] ;  /* 0x0000000808087981 */ /* 0x000ee8000c1e1900 */
[----:B---3--:R-:W-:Y:S04]  /*02c0*/  STS [R17], R8 ;  /* 0x0000000811007388 */ /* 0x008fe80000000800 */
[----:B--2---:R-:W-:Y:S01]  /*02d0*/  STS [R16], R21 ;  /* 0x0000001510007388 */ /* 0x004fe20000000800 */
[----:B------:R-:W-:Y:S06]  /*02e0*/  BAR.SYNC.DEFER_BLOCKING 0x0 ;  /* 0x0000000000007b1d */ /* 0x000fec0000010000 */
[----:B------:R-:W-:Y:S04]  /*02f0*/  LDS R10, [R18] ;  /* 0x00000000120a7984 */ /* 0x000fe80000000800 */
[----:B------:R-:W0:Y:S04]  /*0300*/  LDS.128 R12, [R19] ;  /* 0x00000000130c7984 */ /* 0x000e280000000c00 */
[----:B------:R-:W1:Y:S04]  /*0310*/  LDS R27, [R18+0x80] ;  /* 0x00008000121b7984 */ /* 0x000e680000000800 */
[----:B------:R-:W2:Y:S04]  /*0320*/  LDS R26, [R18+0x100] ;  /* 0x00010000121a7984 */ /* 0x000ea80000000800 */
[----:B------:R-:W3:Y:S04]  /*0330*/  LDS R29, [R18+0x180] ;  /* 0x00018000121d7984 */ /* 0x000ee80000000800 */
[----:B------:R-:W-:Y:S01]  /*0340*/  LDS R21, [R18+0x300] ;  /* 0x0003000012157984 */ /* 0x000fe20000000800 */
[----:B0-----:R-:W-:-:S04]  /*0350*/  FFMA R10, R12, R10, R11 ;  /* 0x0000000a0c0a7223 */ /* 0x001fc8000000000b */
[----:B-1----:R-:W-:Y:S02]  /*0360*/  FFMA R27, R27, R13, R10 ;  /* 0x0000000d1b1b7223 */ /* 0x002fe4000000000a */
[----:B------:R-:W-:Y:S04]  /*0370*/  LDS R13, [R18+0x200] ;  /* 0x00020000120d7984 */ /* 0x000fe80000000800 */
[----:B------:R-:W0:Y:S01]  /*0380*/  LDS.128 R8, [R19+0x10] ;  /* 0x0000100013087984 */ /* 0x000e220000000c00 */
[----:B--2---:R-:W-:-:S03]  /*0390*/  FFMA R14, R26, R14, R27 ;  /* 0x0000000e1a0e7223 */ /* 0x004fc6000000001b */
[----:B------:R-:W1:Y:S01]  /*03a0*/  LDS R27, [R18+0x280] ;  /* 0x00028000121b7984 */ /* 0x000e620000000800 */
[----:B---3--:R-:W-:-:S03]  /*03b0*/  FFMA R15, R29, R15, R14 ;  /* 0x0000000f1d0f7223 */ /* 0x008fc6000000000e */
[----:B------:R-:W-:Y:S01]  /*03c0*/  LDS R29, [R18+0x480] ;  /* 0x00048000121d7984 */ /* 0x000fe20000000800 */
[----:B0-----:R-:W-:-:S03]  /*03d0*/  FFMA R8, R8, R13, R15 ;  /* 0x0000000d08087223 */ /* 0x001fc6000000000f */
[----:B------:R-:W-:Y:S01]  /*03e0*/  LDS.128 R12, [R19+0x20] ;  /* 0x00002000130c7984 */ /* 0x000fe20000000c00 */
[----:B-1----:R-:W-:-:S03]  /*03f0*/  FFMA R8, R27, R9, R8 ;  /* 0x000000091b087223 */ /* 0x002fc60000000008 */
[----:B------:R-:W0:Y:S04]  /*0400*/  LDS R27, [R18+0x380] ;  /* 0x00038000121b7984 */ /* 0x000e280000000800 */
[----:B------:R-:W1:Y:S01]  /*0410*/  LDS R9, [R18+0x400] ;  /* 0x0004000012097984 */ /* 0x000e620000000800 */
[----:B------:R-:W-:-:S03]  /*0420*/  FFMA R8, R21, R10, R8 ;  /* 0x0000000a15087223 */ /* 0x000fc60000000008 */
[----:B------:R-:W2:Y:S01]  /*0430*/  LDS R21, [R18+0x500] ;  /* 0x0005000012157984 */ /* 0x000ea20000000800 */
[----:B0-----:R-:W-:-:S04]  /*0440*/  FFMA R11, R27, R11, R8 ;  /* 0x0000000b1b0b7223 */ /* 0x001fc80000000008 */
[----:B-1----:R-:W-:Y:S02]  /*0450*/  FFMA R8, R12, R9, R11 ;  /* 0x000000090c087223 */ /* 0x002fe4000000000b */
[----:B------:R-:W0:Y:S02]  /*0460*/  LDS R12, [R18+0x580] ;  /* 0x00058000120c7984 */ /* 0x000e240000000800 */
[----:B------:R-:W-:Y:S02]  /*0470*/  FFMA R26, R29, R13, R8 ;  /* 0x0000000d1d1a7223 */ /* 0x000fe40000000008 */
[----:B------:R-:W-:Y:S04]  /*0480*/  LDS R13, [R18+0x600] ;  /* 0x00060000120d7984 */ /* 0x000fe80000000800 */
[----:B------:R-:W1:Y:S04]  /*0490*/  LDS.128 R8, [R19+0x30] ;  /* 0x0000300013087984 */ /* 0x000e680000000c00 */
[----:B------:R-:W3:Y:S01]  /*04a0*/  LDS R29, [R18+0x680] ;  /* 0x00068000121d7984 */ /* 0x000ee20000000800 */
[----:B--2---:R-:W-:-:S03]  /*04b0*/  FFMA R27, R21, R14, R26 ;  /* 0x0000000e151b7223 */ /* 0x004fc6000000001a */
[----:B------:R-:W2:Y:S04]  /*04c0*/  LDS R21, [R18+0x700] ;  /* 0x0007000012157984 */ /* 0x000ea80000000800 */
[----:B------:R-:W-:Y:S01]  /*04d0*/  LDS R26, [R18+0x980] ;  /* 0x00098000121a7984 */ /* 0x000fe20000000800 */
[----:B0-----:R-:W-:-:S04]  /*04e0*/  FFMA R15, R12, R15, R27 ;  /* 0x0000000f0c0f7223 */ /* 0x001fc8000000001b */
[----:B-1----:R-:W-:Y:S02]  /*04f0*/  FFMA R12, R8, R13, R15 ;  /* 0x0000000d080c7223 */ /* 0x002fe4000000000f */
[----:B------:R-:W0:Y:S02]  /*0500*/  LDS R8, [R18+0x780] ;  /* 0x0007800012087984 */ /* 0x000e240000000800 */
[----:B---3--:R-:W-:Y:S02]  /*0510*/  FFMA R12, R29, R9, R12 ;  /* 0x000000091d0c7223 */ /* 0x008fe4000000000c */
[----:B------:R-:W-:Y:S02]  /*0520*/  LDS R9, [R18+0x800] ;  /* 0x0008000012097984 */ /* 0x000fe40000000800 */
[----:B--2---:R-:W-:Y:S02]  /*0530*/  FFMA R27, R21, R10, R12 ;  /* 0x0000000a151b7223 */ /* 0x004fe4000000000c */
[----:B------:R-:W1:Y:S04]  /*0540*/  LDS.128 R12, [R19+0x40] ;  /* 0x00004000130c7984 */ /* 0x000e680000000c00 */
[----:B------:R-:W2:Y:S04]  /*0550*/  LDS R29, [R18+0x880] ;  /* 0x00088000121d7984 */ /* 0x000ea80000000800 */
[----:B------:R-:W3:Y:S01]  /*0560*/  LDS R21, [R18+0x900] ;  /* 0x0009000012157984 */ /* 0x000ee20000000800 */
[----:B0-----:R-:W-:-:S04]  /*0570*/  FFMA R11, R8, R11, R27 ;  /* 0x0000000b080b7223 */ /* 0x001fc8000000001b */
[----:B-1----:R-:W-:Y:S02]  /*0580*/  FFMA R12, R12, R9, R11 ;  /* 0x000000090c0c7223 */ /* 0x002fe4000000000b */
[----:B------:R-:W-:Y:S02]  /*0590*/  LDS.128 R8, [R19+0x50] ;  /* 0x0000500013087984 */ /* 0x000fe40000000c00 */
[----:B--2---:R-:W-:Y:S02]  /*05a0*/  FFMA R12, R29, R13, R12 ;  /* 0x0000000d1d0c7223 */ /* 0x004fe4000000000c */
[----:B------:R-:W0:Y:S04]  /*05b0*/  LDS R13, [R18+0xa00] ;  /* 0x000a0000120d7984 */ /* 0x000e280000000800 */
[----:B------:R-:W1:Y:S01]  /*05c0*/  LDS R29, [R18+0xa80] ;  /* 0x000a8000121d7984 */ /* 0x000e620000000800 */
[----:B---3--:R-:W-:-:S03]  /*05d0*/  FFMA R27, R21, R14, R12 ;  /* 0x0000000e151b7223 */ /* 0x008fc6000000000c */
[----:B------:R-:W2:Y:S01]  /*05e0*/  LDS R21, [R18+0xb00] ;  /* 0x000b000012157984 */ /* 0x000ea20000000800 */
[----:B------:R-:W-:-:S03]  /*05f0*/  FFMA R15, R26, R15, R27 ;  /* 0x0000000f1a0f7223 */ /* 0x000fc6000000001b */
[----:B------:R-:W3:Y:S01]  /*0600*/  LDS R26, [R18+0xb80] ;  /* 0x000b8000121a7984 */ /* 0x000ee20000000800 */
[----:B0-----:R-:W-:-:S03]  /*0610*/  FFMA R8, R8, R13, R15 ;  /* 0x0000000d08087223 */ /* 0x001fc6000000000f */
[----:B------:R-:W-:Y:S01]  /*0620*/  LDS.128 R12, [R19+0x60] ;  /* 0x00006000130c7984 */ /* 0x000fe20000000c00 */
[----:B-1----:R-:W-:-:S03]  /*0630*/  FFMA R8, R29, R9, R8 ;  /* 0x000000091d087223 */ /* 0x002fc60000000008 */
[----:B------:R-:W0:Y:S04]  /*0640*/  LDS R9, [R18+0xc00] ;  /* 0x000c000012097984 */ /* 0x000e280000000800 */
[----:B------:R-:W1:Y:S01]  /*0650*/  LDS R29, [R18+0xc80] ;  /* 0x000c8000121d7984 */ /* 0x000e620000000800 */
[----:B--2---:R-:W-:-:S03]  /*0660*/  FFMA R27, R21, R10, R8 ;  /* 0x0000000a151b7223 */ /* 0x004fc60000000008 */
[----:B------:R-:W2:Y:S01]  /*0670*/  LDS R21, [R18+0xd00] ;  /* 0x000d000012157984 */ /* 0x000ea20000000800 */
[----:B---3--:R-:W-:-:S03]  /*0680*/  FFMA R11, R26, R11, R27 ;  /* 0x0000000b1a0b7223 */ /* 0x008fc6000000001b */
[----:B------:R-:W3:Y:S04]  /*0690*/  LDS R26, [R18+0xd80] ;  /* 0x000d8000121a7984 */ /* 0x000ee80000000800 */
[----:B------:R-:W-:Y:S01]  /*06a0*/  LDS R27, [R18+0xe80] ;  /* 0x000e8000121b7984 */ /* 0x000fe20000000800 */
[----:B0-----:R-:W-:-:S03]  /*06b0*/  FFMA R12, R12, R9, R11 ;  /* 0x000000090c0c7223 */ /* 0x001fc6000000000b */
[----:B------:R-:W-:Y:S01]  /*06c0*/  LDS.128 R8, [R19+0x70] ;  /* 0x0000700013087984 */ /* 0x000fe20000000c00 */
[----:B-1----:R-:W-:-:S03]  /*06d0*/  FFMA R12, R29, R13, R12 ;  /* 0x0000000d1d0c7223 */ /* 0x002fc6000000000c */
[----:B------:R-:W0:Y:S01]  /*06e0*/  LDS R13, [R18+0xe00] ;  /* 0x000e0000120d7984 */ /* 0x000e220000000800 */
[----:B--2---:R-:W-:-:S03]  /*06f0*/  FFMA R21, R21, R14, R12 ;  /* 0x0000000e15157223 */ /* 0x004fc6000000000c */
[----:B------:R-:W1:Y:S04]  /*0700*/  LDS R14, [R18+0xf00] ;  /* 0x000f0000120e7984 */ /* 0x000e680000000800 */
[----:B------:R-:W2:Y:S01]  /*0710*/  LDS R12, [R18+0xf80] ;  /* 0x000f8000120c7984 */ /* 0x000ea20000000800 */
[----:B------:R-:W-:Y:S01]  /*0720*/  BAR.SYNC.DEFER_BLOCKING 0x0 ;  /* 0x0000000000007b1d */ /* 0x000fe20000010000 */
[----:B------:R-:W-:-:S04]  /*0730*/  IADD3 R4, P0, PT, R4, 0x80, RZ ;  /* 0x0000008004047810 */ /* 0x000fc80007f1e0ff */
[----:B------:R-:W-:Y:S02]  /*0740*/  IADD3.X R3, PT, PT, RZ, R3, RZ, P0, !PT ;  /* 0x00000003ff037210 */ /* 0x000fe400007fe4ff */
[----:B------:R-:W-:Y:S01]  /*0750*/  ISETP.GE.U32.AND P0, PT, R4, R24, PT ;  /* 0x000000180400720c */ /* 0x000fe20003f06070 */
[----:B---3--:R-:W-:-:S03]  /*0760*/  FFMA R15, R26, R15, R21 ;  /* 0x0000000f1a0f7223 */ /* 0x008fc60000000015 */
[----:B------:R-:W-:Y:S01]  /*0770*/  ISETP.GE.U32.AND.EX P0, PT, R3, R25, PT, P0 ;  /* 0x000000190300720c */ /* 0x000fe20003f06100 */
[----:B------:R-:W-:-:S04]  /*0780*/  IMAD.WIDE R22, R7, 0x4, R22 ;  /* 0x0000000407167825 */ /* 0x000fc800078e0216 */
[----:B0-----:R-:W-:-:S04]  /*0790*/  FFMA R8, R8, R13, R15 ;  /* 0x0000000d08087223 */ /* 0x001fc8000000000f */
[----:B------:R-:W-:-:S04]  /*07a0*/  FFMA R9, R27, R9, R8 ;  /* 0x000000091b097223 */ /* 0x000fc80000000008 */
[----:B-1----:R-:W-:-:S04]  /*07b0*/  FFMA R9, R14, R10, R9 ;  /* 0x0000000a0e097223 */ /* 0x002fc80000000009 */
[----:B--2---:R-:W-:Y:S01]  /*07c0*/  FFMA R11, R12, R11, R9 ;  /* 0x0000000b0c0b7223 */ /* 0x004fe20000000009 */
[----:B------:R-:W-:Y:S06]  /*07d0*/  @!P0 BRA `(.L_x_6) ;  /* 0xfffffff800a48947 */ /* 0x000fec000383ffff */
.L_x_5:
[----:B------:R-:W0:Y:S01]  /*07e0*/  LDC.64 R8, c[0x0][0x3a0] ;  /* 0x0000e800ff087b82 */ /* 0x000e220000000a00 */
[----:B------:R-:W1:Y:S01]  /*07f0*/  LDCU UR4, c[0x0][0x384] ;  /* 0x00007080ff0477ac */ /* 0x000e620008000800 */
[----:B------:R-:W-:Y:S02]  /*0800*/  LEA R0, R0, R5, 0x5 ;  /* 0x0000000500007211 */ /* 0x000fe400078e28ff */
[----:B------:R-:W-:-:S05]  /*0810*/  LEA R3, R2, R6, 0x5 ;  /* 0x0000000602037211 */ /* 0x000fca00078e28ff */
[----:B-1----:R-:W-:-:S04]  /*0820*/  IMAD R3, R0, UR4, R3 ;  /* 0x0000000400037c24 */ /* 0x002fc8000f8e0203 */
[----:B0-----:R-:W-:-:S05]  /*0830*/  IMAD.WIDE R2, R3, 0x4, R8 ;  /* 0x0000000403027825 */ /* 0x001fca00078e0208 */
[----:B------:R-:W-:Y:S01]  /*0840*/  STG.E desc[UR8][R2.64], R11 ;  /* 0x0000000b02007986 */ /* 0x000fe2000c101908 */
[----:B------:R-:W-:Y:S05]  /*0850*/  EXIT ;  /* 0x000000000000794d */ /* 0x000fea0003800000 */
.L_x_7:
        /* <DEDUP_REMOVED lines=10> */
.L_x_13:


//--------------------- .text._Z15sgemm_128x128x8iiiPKfS0_Pf --------------------------
	.section	.text._Z15sgemm_128x128x8iiiPKfS0_Pf,"ax",@progbits
	.align	128
        .global         _Z15sgemm_128x128x8iiiPKfS0_Pf
        .type           _Z15sgemm_128x128x8iiiPKfS0_Pf,@function
        .size           _Z15sgemm_128x128x8iiiPKfS0_Pf,(.L_x_14 - _Z15sgemm_128x128x8iiiPKfS0_Pf)
        .other          _Z15sgemm_128x128x8iiiPKfS0_Pf,@"STO_CUDA_ENTRY STV_DEFAULT"
_Z15sgemm_128x128x8iiiPKfS0_Pf:
.text._Z15sgemm_128x128x8iiiPKfS0_Pf:
[----:B------:R-:W-:Y:S01]  /*0000*/  LDC R1, c[0x0][0x37c] ;  /* 0x0000df00ff017b82 */ /* 0x000fe20000000800 */
[----:B------:R-:W0:Y:S01]  /*0010*/  LDCU UR5, c[0x0][0x388] ;  /* 0x00007100ff0577ac */ /* 0x000e220008000800 */
[----:B------:R-:W1:Y:S01]  /*0020*/  S2R R0, SR_CTAID.Y ;  /* 0x0000000000007919 */ /* 0x000e620000002600 */
[----:B------:R-:W-:Y:S01]  /*0030*/  HFMA2 R76, -RZ, RZ, 0, 0 ;  /* 0x00000000ff4c7431 */ /* 0x000fe200000001ff */
[----:B------:R-:W-:Y:S01]  /*0040*/  CS2R R4, SRZ ;  /* 0x0000000000047805 */ /* 0x000fe2000001ff00 */
[----:B------:R-:W-:Y:S01]  /*0050*/  HFMA2 R80, -RZ, RZ, 0, 0 ;  /* 0x00000000ff507431 */ /* 0x000fe200000001ff */
[----:B------:R-:W2:Y:S01]  /*0060*/  S2R R2, SR_TID.X ;  /* 0x0000000000027919 */ /* 0x000ea20000002100 */
[----:B------:R-:W-:Y:S01]  /*0070*/  HFMA2 R84, -RZ, RZ, 0, 0 ;  /* 0x00000000ff547431 */ /* 0x000fe200000001ff */
[----:B------:R-:W-:Y:S01]  /*0080*/  CS2R R6, SRZ ;  /* 0x0000000000067805 */ /* 0x000fe2000001ff00 */
[----:B------:R-:W-:Y:S01]  /*0090*/  HFMA2 R88, -RZ, RZ, 0, 0 ;  /* 0x00000000ff587431 */ /* 0x000fe200000001ff */
[----:B------:R-:W3:Y:S01]  /*00a0*/  S2R R3, SR_CTAID.X ;  /* 0x0000000000037919 */ /* 0x000ee20000002500 */
[----:B------:R-:W-:-:S02]  /*00b0*/  CS2R R8, SRZ ;  /* 0x0000000000087805 */ /* 0x000fc4000001ff00 */
[----:B------:R-:W-:Y:S02]  /*00c0*/  CS2R R10, SRZ ;  /* 0x00000000000a7805 */ /* 0x000fe4000001ff00 */
[----:B------:R-:W-:Y:S02]  /*00d0*/  CS2R R12, SRZ ;  /* 0x00000000000c7805 */ /* 0x000fe4000001ff00 */
[----:B------:R-:W-:Y:S02]  /*00e0*/  CS2R R14, SRZ ;  /* 0x00000000000e7805 */ /* 0x000fe4000001ff00 */
[----:B------:R-:W-:Y:S02]  /*00f0*/  CS2R R16, SRZ ;  /* 0x0000000000107805 */ /* 0x000fe4000001ff00 */
[----:B------:R-:W-:Y:S02]  /*0100*/  CS2R R18, SRZ ;  /* 0x0000000000127805 */ /* 0x000fe4000001ff00 */
[----:B------:R-:W-:-:S02]  /*0110*/  CS2R R20, SRZ ;  /* 0x0000000000147805 */ /* 0x000fc4000001ff00 */
[----:B------:R-:W-:Y:S01]  /*0120*/  CS2R R22, SRZ ;  /* 0x0000000000167805 */ /* 0x000fe2000001ff00 */
[----:B0-----:R-:W-:Y:S01]  /*0130*/  UISETP.GE.AND UP0, UPT, UR5, 0x1, UPT ;  /* 0x000000010500788c */ /* 0x001fe2000bf06270 */
[----:B------:R-:W-:Y:S02]  /*0140*/  CS2R R40, SRZ ;  /* 0x0000000000287805 */ /* 0x000fe4000001ff00 */
[----:B------:R-:W-:Y:S02]  /*0150*/  CS2R R42, SRZ ;  /* 0x00000000002a7805 */ /* 0x000fe4000001ff00 */
[----:B------:R-:W-:Y:S02]  /*0160*/  CS2R R44, SRZ ;  /* 0x00000000002c7805 */ /* 0x000fe4000001ff00 */
[----:B------:R-:W-:Y:S02]  /*0170*/  CS2R R46, SRZ ;  /* 0x00000000002e7805 */ /* 0x000fe4000001ff00 */
[----:B------:R-:W-:-:S02]  /*0180*/  CS2R R48, SRZ ;  /* 0x0000000000307805 */ /* 0x000fc4000001ff00 */
[----:B------:R-:W-:Y:S02]  /*0190*/  CS2R R50, SRZ ;  /* 0x0000000000327805 */ /* 0x000fe4000001ff00 */
        /* <DEDUP_REMOVED lines=12> */
[----:B------:R-:W-:Y:S01]  /*0260*/  MOV R78, RZ ;  /* 0x000000ff004e7202 */ /* 0x000fe20000000f00 */
[----:B------:R-:W0:Y:S01]  /*0270*/  LDCU.64 UR8, c[0x0][0x358] ;  /* 0x00006b00ff0877ac */ /* 0x000e220008000a00 */
[----:B------:R-:W-:Y:S02]  /*0280*/  MOV R82, RZ ;  /* 0x000000ff00527202 */ /* 0x000fe40000000f00 */
[----:B------:R-:W-:Y:S02]  /*0290*/  MOV R86, RZ ;  /* 0x000000ff00567202 */ /* 0x000fe40000000f00 */
[----:B------:R-:W-:Y:S01]  /*02a0*/  MOV R90, RZ ;  /* 0x000000ff005a7202 */ /* 0x000fe20000000f00 */
[----:B-123--:R-:W-:Y:S06]  /*02b0*/  BRA.U !UP0, `(.L_x_8) ;  /* 0x0000000908047547 */ /* 0x00efec000b800000 */
[----:B------:R-:W1:Y:S01]  /*02c0*/  S2UR UR6, SR_CgaCtaId ;  /* 0x00000000000679c3 */ /* 0x000e620000008800 */
[----:B------:R-:W2:Y:S01]  /*02d0*/  LDCU UR7, c[0x0][0x384] ;  /* 0x00007080ff0777ac */ /* 0x000ea20008000800 */
[----:B------:R-:W-:Y:S02]  /*02e0*/  SHF.R.U32.HI R4, RZ, 0x1, R2 ;  /* 0x00000001ff047819 */ /* 0x000fe40000011602 */
[C---:B------:R-:W-:Y:S01]  /*02f0*/  SHF.L.U32 R77, R2.reuse, 0x1, RZ ;  /* 0x00000001024d7819 */ /* 0x040fe200000006ff */
[----:B------:R-:W-:Y:S01]  /*0300*/  UMOV UR4, 0x400 ;  /* 0x0000040000047882 */ /* 0x000fe20000000000 */
[----:B------:R-:W-:Y:S02]  /*0310*/  SHF.L.U32 R26, R2, 0x9, RZ ;  /* 0x00000009021a7819 */ /* 0x000fe400000006ff */
[----:B------:R-:W-:Y:S02]  /*0320*/  LOP3.LUT R25, R4, 0x7c, RZ, 0xc0, !PT ;  /* 0x0000007c04197812 */ /* 0x000fe400078ec0ff */
[----:B------:R-:W-:-:S02]  /*0330*/  SHF.L.U32 R4, R2, 0x2, RZ ;  /* 0x0000000202047819 */ /* 0x000fc400000006ff */
[----:B------:R-:W-:Y:S02]  /*0340*/  LOP3.LUT R77, R26, 0xff0, R77, 0xc8, !PT ;  /* 0x00000ff01a4d7812 */ /* 0x000fe400078ec84d */
[----:B------:R-:W-:Y:S02]  /*0350*/  LOP3.LUT R24, R2, 0x1f, RZ, 0xc0, !PT ;  /* 0x0000001f02187812 */ /* 0x000fe400078ec0ff */
[----:B------:R-:W-:Y:S02]  /*0360*/  LEA R26, R0, R25, 0x7 ;  /* 0x00000019001a7211 */ /* 0x000fe400078e38ff */
[----:B------:R-:W-:Y:S02]  /*0370*/  LOP3.LUT R25, R4, 0x380, RZ, 0xc0, !PT ;  /* 0x0000038004197812 */ /* 0x000fe400078ec0ff */
[----:B------:R-:W-:Y:S02]  /*0380*/  SHF.R.U32.HI R79, RZ, 0x5, R2 ;  /* 0x00000005ff4f7819 */ /* 0x000fe40000011602 */
[----:B------:R-:W-:Y:S01]  /*0390*/  LEA R24, R3, R24, 0x7 ;  /* 0x0000001803187211 */ /* 0x000fe200078e38ff */
[----:B-1----:R-:W-:Y:S01]  /*03a0*/  ULEA UR6, UR6, UR4, 0x18 ;  /* 0x0000000406067291 */ /* 0x002fe2000f8ec0ff */
[----:B------:R-:W-:-:S02]  /*03b0*/  LOP3.LUT R81, R2, 0x7, RZ, 0xc0, !PT ;  /* 0x0000000702517812 */ /* 0x000fc400078ec0ff */
[C---:B------:R-:W-:Y:S01]  /*03c0*/  LOP3.LUT R83, R2.reuse, 0xf, RZ, 0xc0, !PT ;  /* 0x0000000f02537812 */ /* 0x040fe200078ec0ff */
[----:B--2---:R-:W-:Y:S01]  /*03d0*/  IMAD R79, R79, UR7, R24 ;  /* 0x000000074f4f7c24 */ /* 0x004fe2000f8e0218 */
[----:B------:R-:W-:Y:S01]  /*03e0*/  LOP3.LUT R85, R2, 0xf0, RZ, 0xc0, !PT ;  /* 0x000000f002557812 */ /* 0x000fe200078ec0ff */
[----:B------:R-:W-:Y:S01]  /*03f0*/  IMAD R81, R26, UR5, R81 ;  /* 0x000000051a517c24 */ /* 0x000fe2000f8e0251 */
[----:B------:R-:W-:Y:S01]  /*0400*/  LOP3.LUT R25, R25, 0x1f, R2, 0xf8, !PT ;  /* 0x0000001f19197812 */ /* 0x000fe200078ef802 */
[----:B------:R-:W-:Y:S01]  /*0410*/  UMOV UR4, URZ ;  /* 0x000000ff00047c82 */ /* 0x000fe20008000000 */
[----:B------:R-:W-:Y:S02]  /*0420*/  MOV R4, RZ ;  /* 0x000000ff00047202 */ /* 0x000fe40000000f00 */
[----:B------:R-:W-:Y:S02]  /*0430*/  LEA R83, R83, UR6, 0x4 ;  /* 0x0000000653537c11 */ /* 0x000fe4000f8e20ff */
[----:B------:R-:W-:-:S02]  /*0440*/  IADD3 R85, PT, PT, R85, UR6, RZ ;  /* 0x0000000655557c10 */ /* 0x000fc4000fffe0ff */
[----:B------:R-:W-:-:S07]  /*0450*/  LEA R87, R25, UR6, 0x2 ;  /* 0x0000000619577c11 */ /* 0x000fce000f8e10ff */
.L_x_10:
[----:B------:R-:W1:Y:S08]  /*0460*/  LDC.64 R36, c[0x0][0x390] ;  /* 0x0000e400ff247b82 */ /* 0x000e700000000a00 */
[----:B------:R-:W2:Y:S08]  /*0470*/  LDC R39, c[0x0][0x388] ;  /* 0x0000e200ff277b82 */ /* 0x000eb00000000800 */
[----:B------:R-:W3:Y:S01]  /*0480*/  LDC.64 R28, c[0x0][0x398] ;  /* 0x0000e600ff1c7b82 */ /* 0x000ee20000000a00 */
[----:B-1----:R-:W-:-:S05]  /*0490*/  IMAD.WIDE R36, R81, 0x4, R36 ;  /* 0x0000000451247825 */ /* 0x002fca00078e0224 */
[----:B0-----:R-:W4:Y:S01]  /*04a0*/  LDG.E R24, desc[UR8][R36.64] ;  /* 0x0000000824187981 */ /* 0x001f22000c1e1900 */
[----:B--2---:R-:W-:-:S05]  /*04b0*/  IMAD.WIDE.U32 R34, R39, 0x4, R36 ;  /* 0x0000000427227825 */ /* 0x004fca00078e0024 */
[----:B------:R-:W4:Y:S01]  /*04c0*/  LDG.E R25, desc[UR8][R34.64] ;  /* 0x0000000822197981 */ /* 0x000f22000c1e1900 */
[----:B------:R-:W-:-:S04]  /*04d0*/  IMAD.WIDE.U32 R32, R39, 0x4, R34 ;  /* 0x0000000427207825 */ /* 0x000fc800078e0022 */
[----:B---3--:R-:W-:Y:S01]  /*04e0*/  IMAD.WIDE R28, R79, 0x4, R28 ;  /* 0x000000044f1c7825 */ /* 0x008fe200078e021c */
[----:B------:R-:W4:Y:S03]  /*04f0*/  LDG.E R26, desc[UR8][R32.64] ;  /* 0x00000008201a7981 */ /* 0x000f26000c1e1900 */
[----:B------:R-:W-:Y:S01]  /*0500*/  IMAD.WIDE.U32 R30, R39, 0x4, R32 ;  /* 0x00000004271e7825 */ /* 0x000fe200078e0020 */
[----:B------:R-:W2:Y:S04]  /*0510*/  LDG.E R38, desc[UR8][R28.64] ;  /* 0x000000081c267981 */ /* 0x000ea8000c1e1900 */
[----:B------:R-:W4:Y:S04]  /*0520*/  LDG.E R27, desc[UR8][R30.64] ;  /* 0x000000081e1b7981 */ /* 0x000f28000c1e1900 */
[----:B------:R-:W3:Y:S04]  /*0530*/  LDG.E R92, desc[UR8][R28.64+0x80] ;  /* 0x000080081c5c7981 */ /* 0x000ee8000c1e1900 */
[----:B------:R-:W5:Y:S04]  /*0540*/  LDG.E R89, desc[UR8][R28.64+0x100] ;  /* 0x000100081c597981 */ /* 0x000f68000c1e1900 */
[----:B------:R-:W5:Y:S01]  /*0550*/  LDG.E R91, desc[UR8][R28.64+0x180] ;  /* 0x000180081c5b7981 */ /* 0x000f62000c1e1900 */
[----:B------:R-:W-:Y:S01]  /*0560*/  UIADD3 UR4, UPT, UPT, UR4, 0x8, URZ ;  /* 0x0000000804047890 */ /* 0x000fe2000fffe0ff */
[----:B------:R-:W-:Y:S01]  /*0570*/  UMOV UR7, 0x4000 ;  /* 0x0000400000077882 */ /* 0x000fe20000000000 */
[----:B------:R-:W-:-:S04]  /*0580*/  UMOV UR5, URZ ;  /* 0x000000ff00057c82 */ /* 0x000fc80008000000 */
[----:B------:R-:W-:Y:S01]  /*0590*/  ISETP.LE.AND P0, PT, R39, UR4, PT ;  /* 0x0000000427007c0c */ /* 0x000fe2000bf03270 */
[----:B----4-:R0:W-:Y:S04]  /*05a0*/  STS.128 [R77+UR6], R24 ;  /* 0x000000184d007988 */ /* 0x0101e80008000c06 */
[----:B--2---:R0:W-:Y:S04]  /*05b0*/  STS [R87+0x4000], R38 ;  /* 0x0040002657007388 */ /* 0x0041e80000000800 */
[----:B---3--:R0:W-:Y:S04]  /*05c0*/  STS [R87+0x4080], R92 ;  /* 0x0040805c57007388 */ /* 0x0081e80000000800 */
[----:B-----5:R0:W-:Y:S04]  /*05d0*/  STS [R87+0x4100], R89 ;  /* 0x0041005957007388 */ /* 0x0201e80000000800 */
[----:B------:R0:W-:Y:S01]  /*05e0*/  STS [R87+0x4180], R91 ;  /* 0x0041805b57007388 */ /* 0x0001e20000000800 */
[----:B------:R-:W-:Y:S06]  /*05f0*/  BAR.SYNC.DEFER_BLOCKING 0x0 ;  /* 0x0000000000007b1d */ /* 0x000fec0000010000 */
.L_x_9:
[----:B0-----:R-:W-:Y:S04]  /*0600*/  LDS.128 R24, [R85+UR5] ;  /* 0x0000000555187984 */ /* 0x001fe80008000c00 */
[----:B------:R-:W0:Y:S01]  /*0610*/  LDS.128 R28, [R83+UR7] ;  /* 0x00000007531c7984 */ /* 0x000e220008000c00 */
[----:B------:R-:W-:-:S03]  /*0620*/  UIADD3 UR7, UPT, UPT, UR7, 0x200, URZ ;  /* 0x0000020007077890 */ /* 0x000fc6000fffe0ff */
[----:B------:R-:W1:Y:S01]  /*0630*/  LDS.128 R32, [R83+UR5+0x4100] ;  /* 0x0041000553207984 */ /* 0x000e620008000c00 */
[----:B------:R-:W-:-:S03]  /*0640*/  UISETP.NE.AND UP0, UPT, UR7, 0x5000, UPT ;  /* 0x000050000700788c */ /* 0x000fc6000bf05270 */
[----:B------:R-:W2:Y:S01]  /*0650*/  LDS.128 R36, [R85+UR5+0x100] ;  /* 0x0001000555247984 */ /* 0x000ea20008000c00 */
[----:B------:R-:W-:Y:S01]  /*0660*/  UIADD3 UR5, UPT, UPT, UR5, 0x200, URZ ;  /* 0x0000020005057890 */ /* 0x000fe2000fffe0ff */
[C---:B0-----:R-:W-:Y:S01]  /*0670*/  FFMA R75, R24.reuse, R28, R75 ;  /* 0x0000001c184b7223 */ /* 0x041fe2000000004b */
[C---:B------:R-:W-:Y:S01]  /*0680*/  FFMA R90, R24.reuse, R29, R90 ;  /* 0x0000001d185a7223 */ /* 0x040fe2000000005a */
[C---:B------:R-:W-:Y:S01]  /*0690*/  FFMA R73, R24.reuse, R30, R73 ;  /* 0x0000001e18497223 */ /* 0x040fe20000000049 */
[C---:B------:R-:W-:Y:S01]  /*06a0*/  FFMA R88, R24.reuse, R31, R88 ;  /* 0x0000001f18587223 */ /* 0x040fe20000000058 */
[C---:B-1----:R-:W-:Y:S01]  /*06b0*/  FFMA R71, R24.reuse, R32, R71 ;  /* 0x0000002018477223 */ /* 0x042fe20000000047 */
[C---:B------:R-:W-:Y:S01]  /*06c0*/  FFMA R86, R24.reuse, R33, R86 ;  /* 0x0000002118567223 */ /* 0x040fe20000000056 */
[C---:B------:R-:W-:Y:S01]  /*06d0*/  FFMA R69, R24.reuse, R34, R69 ;  /* 0x0000002218457223 */ /* 0x040fe20000000045 */
[----:B------:R-:W-:Y:S01]  /*06e0*/  FFMA R84, R24, R35, R84 ;  /* 0x0000002318547223 */ /* 0x000fe20000000054 */
[C---:B------:R-:W-:Y:S01]  /*06f0*/  FFMA R82, R25.reuse, R28, R82 ;  /* 0x0000001c19527223 */ /* 0x040fe20000000052 */
[C---:B------:R-:W-:Y:S01]  /*0700*/  FFMA R80, R25.reuse, R29, R80 ;  /* 0x0000001d19507223 */ /* 0x040fe20000000050 */
[C---:B------:R-:W-:Y:S01]  /*0710*/  FFMA R67, R25.reuse, R30, R67 ;  /* 0x0000001e19437223 */ /* 0x040fe20000000043 */
[C---:B------:R-:W-:Y:S01]  /*0720*/  FFMA R78, R25.reuse, R31, R78 ;  /* 0x0000001f194e7223 */ /* 0x040fe2000000004e */
[C---:B------:R-:W-:Y:S01]  /*0730*/  FFMA R65, R25.reuse, R32, R65 ;  /* 0x0000002019417223 */ /* 0x040fe20000000041 */
        /* <DEDUP_REMOVED lines=19> */
[C---:B--2---:R-:W-:Y:S01]  /*0870*/  FFMA R47, R36.reuse, R28, R47 ;  /* 0x0000001c242f7223 */ /* 0x044fe2000000002f */
        /* <DEDUP_REMOVED lines=31> */
[----:B------:R-:W-:Y:S06]  /*0a70*/  BRA.U UP0, `(.L_x_9) ;  /* 0xfffffff900e07547 */ /* 0x000fec000b83ffff */
[----:B------:R-:W0:Y:S01]  /*0a80*/  LDC R24, c[0x0][0x384] ;  /* 0x0000e100ff187b82 */ /* 0x000e220000000800 */
[----:B------:R-:W-:Y:S02]  /*0a90*/  IADD3 R81, PT, PT, R81, 0x8, RZ ;  /* 0x0000000851517810 */ /* 0x000fe40007ffe0ff */
[----:B0-----:R-:W-:-:S05]  /*0aa0*/  LEA R79, R24, R79, 0x3 ;  /* 0x0000004f184f7211 */ /* 0x001fca00078e18ff */
[----:B------:R-:W-:Y:S06]  /*0ab0*/  BAR.SYNC.DEFER_BLOCKING 0x0 ;  /* 0x0000000000007b1d */ /* 0x000fec0000010000 */
[----:B------:R-:W-:Y:S05]  /*0ac0*/  @!P0 BRA `(.L_x_10) ;  /* 0xfffffff800648947 */ /* 0x000fea000383ffff */
.L_x_8:
[----:B------:R-:W1:Y:S01]  /*0ad0*/  LDC R33, c[0x0][0x384] ;  /* 0x0000e100ff217b82 */ /* 0x000e620000000800 */
[----:B------:R-:W-:Y:S02]  /*0ae0*/  SHF.R.U32.HI R26, RZ, 0x2, R2 ;  /* 0x00000002ff1a7819 */ /* 0x000fe40000011602 */
[----:B------:R-:W-:Y:S02]  /*0af0*/  SHF.L.U32 R2, R2, 0x2, RZ ;  /* 0x0000000202027819 */ /* 0x000fe400000006ff */
[----:B------:R-:W-:Y:S02]  /*0b00*/  LOP3.LUT R27, R26, 0x3c, RZ, 0xc0, !PT ;  /* 0x0000003c1a1b7812 */ /* 0x000fe400078ec0ff */
[----:B------:R-:W-:Y:S01]  /*0b10*/  LOP3.LUT R2, R2, 0x3c, RZ, 0xc0, !PT ;  /* 0x0000003c02027812 */ /* 0x000fe200078ec0ff */
[----:B------:R-:W2:Y:S01]  /*0b20*/  LDC.64 R24, c[0x0][0x3a0] ;  /* 0x0000e800ff187b82 */ /* 0x000ea20000000a00 */
[----:B------:R-:W-:Y:S02]  /*0b30*/  LEA R27, R0, R27, 0x7 ;  /* 0x0000001b001b7211 */ /* 0x000fe400078e38ff */
[----:B------:R-:W-:-:S05]  /*0b40*/  LEA R2, R3, R2, 0x7 ;  /* 0x0000000203027211 */ /* 0x000fca00078e38ff */
[----:B-1----:R-:W-:Y:S01]  /*0b50*/  IMAD R27, R27, R33, R2 ;  /* 0x000000211b1b7224 */ /* 0x002fe200078e0202 */
[----:B------:R-:W-:-:S03]  /*0b60*/  SHF.L.U32 R3, R33, 0x6, RZ ;  /* 0x0000000621037819 */ /* 0x000fc600000006ff */
[----:B--2---:R-:W-:-:S05]  /*0b70*/  IMAD.WIDE R24, R27, 0x4, R24 ;  /* 0x000000041b187825 */ /* 0x004fca00078e0218 */
[----:B0-----:R-:W-:Y:S01]  /*0b80*/  STG.E desc[UR8][R24.64], R75 ;  /* 0x0000004b18007986 */ /* 0x001fe2000c101908 */
[----:B------:R-:W-:-:S03]  /*0b90*/  IMAD.WIDE R2, R3, 0x4, R24 ;  /* 0x0000000403027825 */ /* 0x000fc600078e0218 */
[----:B------:R-:W-:Y:S01]  /*0ba0*/  STG.E desc[UR8][R24.64+0x100], R71 ;  /* 0x0001004718007986 */ /* 0x000fe2000c101908 */
[----:B------:R-:W-:-:S03]  /*0bb0*/  IMAD.WIDE R26, R33, 0x4, R24 ;  /* 0x00000004211a7825 */ /* 0x000fc600078e0218 */
[----:B------:R-:W-:Y:S01]  /*0bc0*/  STG.E desc[UR8][R2.64], R47 ;  /* 0x0000002f02007986 */ /* 0x000fe2000c101908 */
[----:B------:R-:W-:-:S03]  /*0bd0*/  IMAD.WIDE R28, R33, 0x4, R2 ;  /* 0x00000004211c7825 */ /* 0x000fc600078e0202 */
[----:B------:R-:W-:Y:S01]  /*0be0*/  STG.E desc[UR8][R2.64+0x100], R43 ;  /* 0x0001002b02007986 */ /* 0x000fe2000c101908 */
[----:B------:R-:W-:-:S03]  /*0bf0*/  IMAD.WIDE R30, R33, 0x4, R26 ;  /* 0x00000004211e7825 */ /* 0x000fc600078e021a */
[----:B------:R-:W-:Y:S04]  /*0c00*/  STG.E desc[UR8][R24.64+0x4], R90 ;  /* 0x0000045a18007986 */ /* 0x000fe8000c101908 */
        /* <DEDUP_REMOVED lines=8> */
[----:B------:R0:W-:Y:S04]  /*0c90*/  STG.E desc[UR8][R24.64+0x10c], R84 ;  /* 0x00010c5418007986 */ /* 0x0001e8000c101908 */
[----:B------:R-:W-:Y:S04]  /*0ca0*/  STG.E desc[UR8][R2.64+0xc], R52 ;  /* 0x00000c3402007986 */ /* 0x000fe8000c101908 */
[----:B------:R1:W-:Y:S04]  /*0cb0*/  STG.E desc[UR8][R2.64+0x10c], R48 ;  /* 0x00010c3002007986 */ /* 0x0003e8000c101908 */
[----:B------:R-:W-:Y:S01]  /*0cc0*/  STG.E desc[UR8][R26.64], R82 ;  /* 0x000000521a007986 */ /* 0x000fe2000c101908 */
[----:B0-----:R-:W-:-:S03]  /*0cd0*/  IMAD.WIDE R24, R33, 0x4, R30 ;  /* 0x0000000421187825 */ /* 0x001fc600078e021e */
[----:B------:R-:W-:Y:S04]  /*0ce0*/  STG.E desc[UR8][R26.64+0x100], R65 ;  /* 0x000100411a007986 */ /* 0x000fe8000c101908 */
[----:B------:R-:W-:Y:S01]  /*0cf0*/  STG.E desc[UR8][R28.64], R46 ;  /* 0x0000002e1c007986 */ /* 0x000fe2000c101908 */
[----:B-1----:R-:W-:-:S03]  /*0d00*/  IMAD.WIDE R2, R33, 0x4, R28 ;  /* 0x0000000421027825 */ /* 0x002fc600078e021c */
        /* <DEDUP_REMOVED lines=14> */
[----:B------:R-:W-:Y:S04]  /*0df0*/  STG.E desc[UR8][R30.64+0x100], R57 ;  /* 0x000100391e007986 */ /* 0x000fe8000c101908 */
[----:B------:R-:W-:Y:S01]  /*0e00*/  STG.E desc[UR8][R2.64], R17 ;  /* 0x0000001102007986 */ /* 0x000fe2000c101908 */
[----:B0-----:R-:W-:-:S03]  /*0e10*/  IMAD.WIDE R22, R33, 0x4, R2 ;  /* 0x0000000421167825 */ /* 0x001fc600078e0202 */
        /* <DEDUP_REMOVED lines=28> */
[----:B------:R-:W-:Y:S01]  /*0fe0*/  STG.E desc[UR8][R22.64+0x10c], R4 ;  /* 0x00010c0416007986 */ /* 0x000fe2000c101908 */
[----:B------:R-:W-:Y:S05]  /*0ff0*/  EXIT ;  /* 0x000000000000794d */ /* 0x000fea0003800000 */
.L_x_11:
        /* <DEDUP_REMOVED lines=16> */
.L_x_14:


//--------------------- .nv.shared.reserved.0     --------------------------
	.section	.nv.shared.reserved.0,"aw",@nobits
	.weak		__nv_reservedSMEM_offset_0_alias
	.size		__nv_reservedSMEM_offset_0_alias, 0, 64
	.other		__nv_reservedSMEM_offset_0_alias,@"STO_CUDA_RESERVED_SHARED STV_DEFAULT"
__nv_reservedSMEM_offset_0_alias:
	.zero		0
	.zero		64


//--------------------- .nv.shared._Z5sgemmILi32EEviiiPfS0_S0_ --------------------------
	.section	.nv.shared._Z5sgemmILi32EEviiiPfS0_S0_,"aw",@nobits
	.sectionflags	@""
	.align	4
.nv.shared._Z5sgemmILi32EEviiiPfS0_S0_:
	.zero		9216


//--------------------- .nv.shared._Z15sgemm_128x128x8iiiPKfS0_Pf --------------------------
	.section	.nv.shared._Z15sgemm_128x128x8iiiPKfS0_Pf,"aw",@nobits
	.sectionflags	@""
	.align	16384
.nv.shared._Z15sgemm_128x128x8iiiPKfS0_Pf:
	.zero		25600


//--------------------- .nv.constant0._Z11sgemm_naiveILi16EEviiiPfS0_S0_ --------------------------
	.section	.nv.constant0._Z11sgemm_naiveILi16EEviiiPfS0_S0_,"a",@progbits
	.sectionflags	@""
	.align	4
.nv.constant0._Z11sgemm_naiveILi16EEviiiPfS0_S0_:
	.zero		936


//--------------------- .nv.constant0._Z5sgemmILi32EEviiiPfS0_S0_ --------------------------
	.section	.nv.constant0._Z5sgemmILi32EEviiiPfS0_S0_,"a",@progbits
	.sectionflags	@""
	.align	4
.nv.constant0._Z5sgemmILi32EEviiiPfS0_S0_:
	.zero		936


//--------------------- .nv.constant0._Z15sgemm_128x128x8iiiPKfS0_Pf --------------------------
	.section	.nv.constant0._Z15sgemm_128x128x8iiiPKfS0_Pf,"a",@progbits
	.sectionflags	@""
	.align	4
.nv.constant0._Z15sgemm_128x128x8iiiPKfS0_Pf:
	.zero		936


//--------------------- SYMBOLS --------------------------

	.type		.nv.reservedSmem.offset0,@object
	.size		.nv.reservedSmem.offset0,0x4
	.type		.nv.reservedSmem.cap,@object
	.size		.nv.reservedSmem.cap,0x4
